	.target	sm_100a

	.elftype	@"ET_EXEC"


//--------------------- .note.nv.tkinfo           --------------------------
	.section	.note.nv.tkinfo,"",@"SHT_NOTE"
	.sectionflags	@"SHF_NOTE_NV_TKINFO"
	.tkinfo
        /*0018*/ 	.word	0x00000081
        /*0030*/ 	.string	""
        /*0030*/ 	.string	"ptxas-blackwell"
        /*0030*/ 	.string	"Cuda compilation tools, release 12.9, V12.9.86"
        /*0030*/ 	.string	"Build cuda_12.9.r12.9/compiler.36037853_0"
        /*0030*/ 	.string	"-v  -suppress-debug-info  -lineinfo  -arch sm_100a "



//--------------------- .note.nv.cuver            --------------------------
	.section	.note.nv.cuver,"",@"SHT_NOTE"
	.sectionflags	@"SHF_NOTE_NV_CUVER"
        /*0018*/ 	.short	0x0001
        /*001a*/ 	.short	0x0064
        /*001c*/ 	.short	0x0001
        /*001e*/ 	.short	0x0000
        /*0020*/ 	.short	0x0001
        /*0022*/ 	.short	0x0000


//--------------------- .nv.info                  --------------------------
	.section	.nv.info,"",@"SHT_CUDA_INFO"
	.align	4


	//----- nvinfo : EIATTR_REGCOUNT
	.align		4
        /*0000*/ 	.byte	0x04, 0x2f
        /*0002*/ 	.short	(.L_4 - .L_3)
	.align		4
.L_3:
        /*0004*/ 	.word	index@(gluon_tcgen05)
        /*0008*/ 	.word	0x00000047


	//----- nvinfo : EIATTR_FRAME_SIZE
	.align		4
.L_4:
        /*000c*/ 	.byte	0x04, 0x11
        /*000e*/ 	.short	(.L_6 - .L_5)
	.align		4
.L_5:
        /*0010*/ 	.word	index@($__internal_2_$__cuda_sm10x_tcgen05_guardrail_trap_unallocated_columns_being_dealloced)
        /*0014*/ 	.word	0x00000000


	//----- nvinfo : EIATTR_FRAME_SIZE
	.align		4
.L_6:
        /*0018*/ 	.byte	0x04, 0x11
        /*001a*/ 	.short	(.L_8 - .L_7)
	.align		4
.L_7:
        /*001c*/ 	.word	index@($__internal_1_$__cuda_sm10x_tcgen05_guardrail_trap_phase_invalid_during_alloc)
        /*0020*/ 	.word	0x00000000


	//----- nvinfo : EIATTR_FRAME_SIZE
	.align		4
.L_8:
        /*0024*/ 	.byte	0x04, 0x11
        /*0026*/ 	.short	(.L_10 - .L_9)
	.align		4
.L_9:
        /*0028*/ 	.word	index@($__internal_0_$__cuda_sm10x_tcgen05_guardrail_trap_col_being_dealloced_not_returned_by_alloc)
        /*002c*/ 	.word	0x00000000


	//----- nvinfo : EIATTR_FRAME_SIZE
	.align		4
.L_10:
        /*0030*/ 	.byte	0x04, 0x11
        /*0032*/ 	.short	(.L_12 - .L_11)
	.align		4
.L_11:
        /*0034*/ 	.word	index@(gluon_tcgen05)
        /*0038*/ 	.word	0x00000000


	//----- nvinfo : EIATTR_MIN_STACK_SIZE
	.align		4
.L_12:
        /*003c*/ 	.byte	0x04, 0x12
        /*003e*/ 	.short	(.L_14 - .L_13)
	.align		4
.L_13:
        /*0040*/ 	.word	index@(gluon_tcgen05)
        /*0044*/ 	.word	0x00000000
.L_14:


//--------------------- .nv.info.gluon_tcgen05    --------------------------
	.section	.nv.info.gluon_tcgen05,"",@"SHT_CUDA_INFO"
	.sectionflags	@""
	.align	4


	//----- nvinfo : EIATTR_CUDA_API_VERSION
	.align		4
        /*0000*/ 	.byte	0x04, 0x37
        /*0002*/ 	.short	(.L_16 - .L_15)
.L_15:
        /*0004*/ 	.word	0x00000081


	//----- nvinfo : EIATTR_KPARAM_INFO
	.align		4
.L_16:
        /*0008*/ 	.byte	0x04, 0x17
        /*000a*/ 	.short	(.L_18 - .L_17)
.L_17:
        /*000c*/ 	.word	0x00000000
        /*0010*/ 	.short	0x000a
        /*0012*/ 	.short	0x0048
        /*0014*/ 	.byte	0x00, 0xf4, 0x21, 0x00


	//----- nvinfo : EIATTR_KPARAM_INFO
	.align		4
.L_18:
        /*0018*/ 	.byte	0x04, 0x17
        /*001a*/ 	.short	(.L_20 - .L_19)
.L_19:
        /*001c*/ 	.word	0x00000000
        /*0020*/ 	.short	0x0009
        /*0022*/ 	.short	0x0040
        /*0024*/ 	.byte	0x00, 0xf4, 0x21, 0x00


	//----- nvinfo : EIATTR_KPARAM_INFO
	.align		4
.L_20:
        /*0028*/ 	.byte	0x04, 0x17
        /*002a*/ 	.short	(.L_22 - .L_21)
.L_21:
        /*002c*/ 	.word	0x00000000
        /*0030*/ 	.short	0x0008
        /*0032*/ 	.short	0x0038
        /*0034*/ 	.byte	0x00, 0xf0, 0x21, 0x00


	//----- nvinfo : EIATTR_KPARAM_INFO
	.align		4
.L_22:
        /*0038*/ 	.byte	0x04, 0x17
        /*003a*/ 	.short	(.L_24 - .L_23)
.L_23:
        /*003c*/ 	.word	0x00000000
        /*0040*/ 	.short	0x0007
        /*0042*/ 	.short	0x0030
        /*0044*/ 	.byte	0x00, 0xf0, 0x21, 0x00


	//----- nvinfo : EIATTR_KPARAM_INFO
	.align		4
.L_24:
        /*0048*/ 	.byte	0x04, 0x17
        /*004a*/ 	.short	(.L_26 - .L_25)
.L_25:
        /*004c*/ 	.word	0x00000000
        /*0050*/ 	.short	0x0006
        /*0052*/ 	.short	0x0028
        /*0054*/ 	.byte	0x00, 0xf0, 0x21, 0x00


	//----- nvinfo : EIATTR_KPARAM_INFO
	.align		4
.L_26:
        /*0058*/ 	.byte	0x04, 0x17
        /*005a*/ 	.short	(.L_28 - .L_27)
.L_27:
        /*005c*/ 	.word	0x00000000
        /*0060*/ 	.short	0x0005
        /*0062*/ 	.short	0x0020
        /*0064*/ 	.byte	0x00, 0xf0, 0x11, 0x00


	//----- nvinfo : EIATTR_KPARAM_INFO
	.align		4
.L_28:
        /*0068*/ 	.byte	0x04, 0x17
        /*006a*/ 	.short	(.L_30 - .L_29)
.L_29:
        /*006c*/ 	.word	0x00000000
        /*0070*/ 	.short	0x0004
        /*0072*/ 	.short	0x001c
        /*0074*/ 	.byte	0x00, 0xf0, 0x11, 0x00


	//----- nvinfo : EIATTR_KPARAM_INFO
	.align		4
.L_30:
        /*0078*/ 	.byte	0x04, 0x17
        /*007a*/ 	.short	(.L_32 - .L_31)
.L_31:
        /*007c*/ 	.word	0x00000000
        /*0080*/ 	.short	0x0003
        /*0082*/ 	.short	0x0018
        /*0084*/ 	.byte	0x00, 0xf0, 0x11, 0x00


	//----- nvinfo : EIATTR_KPARAM_INFO
	.align		4
.L_32:
        /*0088*/ 	.byte	0x04, 0x17
        /*008a*/ 	.short	(.L_34 - .L_33)
.L_33:
        /*008c*/ 	.word	0x00000000
        /*0090*/ 	.short	0x0002
        /*0092*/ 	.short	0x0010
        /*0094*/ 	.byte	0x00, 0xf4, 0x21, 0x00


	//----- nvinfo : EIATTR_KPARAM_INFO
	.align		4
.L_34:
        /*0098*/ 	.byte	0x04, 0x17
        /*009a*/ 	.short	(.L_36 - .L_35)
.L_35:
        /*009c*/ 	.word	0x00000000
        /*00a0*/ 	.short	0x0001
        /*00a2*/ 	.short	0x0008
        /*00a4*/ 	.byte	0x00, 0xf4, 0x21, 0x00


	//----- nvinfo : EIATTR_KPARAM_INFO
	.align		4
.L_36:
        /*00a8*/ 	.byte	0x04, 0x17
        /*00aa*/ 	.short	(.L_38 - .L_37)
.L_37:
        /*00ac*/ 	.word	0x00000000
        /*00b0*/ 	.short	0x0000
        /*00b2*/ 	.short	0x0000
        /*00b4*/ 	.byte	0x00, 0xf4, 0x21, 0x00


	//----- nvinfo : EIATTR_AT_ENTRY_FRAGMENTS
	.align		4
.L_38:
        /*00b8*/ 	.byte	0x04, 0x4f
        /*00ba*/ 	.short	(.L_40 - .L_39)


	//   ....[0]....
.L_39:
        /*00bc*/ 	.word	0x00000004


	//----- nvinfo : EIATTR_RESERVED_SMEM_USED
	.align		4
.L_40:
        /*00c0*/ 	.byte	0x01, 0x41
	.zero		2


	//----- nvinfo : EIATTR_SPARSE_MMA_MASK
	.align		4
        /*00c4*/ 	.byte	0x03, 0x50
        /*00c6*/ 	.short	0x0000


	//----- nvinfo : EIATTR_TCGEN05_1CTA_USED
	.align		4
        /*00c8*/ 	.byte	0x01, 0x51
	.zero		2


	//----- nvinfo : EIATTR_MAXREG_COUNT
	.align		4
        /*00cc*/ 	.byte	0x03, 0x1b
        /*00ce*/ 	.short	0x00ff


	//----- nvinfo : EIATTR_NUM_BARRIERS
	.align		4
        /*00d0*/ 	.byte	0x02, 0x4c
        /*00d2*/ 	.byte	0x01
	.zero		1


	//----- nvinfo : EIATTR_INT_WARP_WIDE_INSTR_OFFSETS
	.align		4
        /*00d4*/ 	.byte	0x04, 0x31
        /*00d6*/ 	.short	(.L_42 - .L_41)


	//   ....[0]....
.L_41:
        /*00d8*/ 	.word	0x00001650


	//   ....[1]....
        /*00dc*/ 	.word	0x00001670


	//   ....[2]....
        /*00e0*/ 	.word	0x000016f0


	//   ....[3]....
        /*00e4*/ 	.word	0x00001810


	//   ....[4]....
        /*00e8*/ 	.word	0x00001820


	//   ....[5]....
        /*00ec*/ 	.word	0x00001830


	//   ....[6]....
        /*00f0*/ 	.word	0x00001840


	//   ....[7]....
        /*00f4*/ 	.word	0x000019d0


	//   ....[8]....
        /*00f8*/ 	.word	0x000019e0


	//   ....[9]....
        /*00fc*/ 	.word	0x00001b00


	//   ....[10]....
        /*0100*/ 	.word	0x00001b10


	//   ....[11]....
        /*0104*/ 	.word	0x00001b60


	//   ....[12]....
        /*0108*/ 	.word	0x00001ba0


	//   ....[13]....
        /*010c*/ 	.word	0x00001ca0


	//   ....[14]....
        /*0110*/ 	.word	0x00001cb0


	//   ....[15]....
        /*0114*/ 	.word	0x00001ea0


	//   ....[16]....
        /*0118*/ 	.word	0x00001eb0


	//   ....[17]....
        /*011c*/ 	.word	0x00002350


	//   ....[18]....
        /*0120*/ 	.word	0x000023a0


	//----- nvinfo : EIATTR_COOP_GROUP_MASK_REGIDS
	.align		4
.L_42:
        /*0124*/ 	.byte	0x04, 0x29
        /*0126*/ 	.short	(.L_44 - .L_43)


	//   ....[0]....
.L_43:
        /*0128*/ 	.word	0xffffffff


	//   ....[1]....
        /*012c*/ 	.word	0xffffffff


	//   ....[2]....
        /*0130*/ 	.word	0xffffffff


	//   ....[3]....
        /*0134*/ 	.word	0xffffffff


	//   ....[4]....
        /*0138*/ 	.word	0xffffffff


	//   ....[5]....
        /*013c*/ 	.word	0xffffffff


	//   ....[6]....
        /*0140*/ 	.word	0xffffffff


	//   ....[7]....
        /*0144*/ 	.word	0xffffffff


	//   ....[8]....
        /*0148*/ 	.word	0xffffffff


	//   ....[9]....
        /*014c*/ 	.word	0xffffffff


	//----- nvinfo : EIATTR_COOP_GROUP_INSTR_OFFSETS
	.align		4
.L_44:
        /*0150*/ 	.byte	0x04, 0x28
        /*0152*/ 	.short	(.L_46 - .L_45)


	//   ....[0]....
.L_45:
        /*0154*/ 	.word	0x00000050


	//   ....[1]....
        /*0158*/ 	.word	0x00000310


	//   ....[2]....
        /*015c*/ 	.word	0x000004f0


	//   ....[3]....
        /*0160*/ 	.word	0x000009a0


	//   ....[4]....
        /*0164*/ 	.word	0x00000ae0


	//   ....[5]....
        /*0168*/ 	.word	0x00000f50


	//   ....[6]....
        /*016c*/ 	.word	0x00001090


	//   ....[7]....
        /*0170*/ 	.word	0x000014e0


	//   ....[8]....
        /*0174*/ 	.word	0x000021e0


	//   ....[9]....
        /*0178*/ 	.word	0x00002450


	//----- nvinfo : EIATTR_VRC_CTA_INIT_COUNT
	.align		4
.L_46:
        /*017c*/ 	.byte	0x02, 0x4a
        /*017e*/ 	.byte	0x80
	.zero		1


	//----- nvinfo : EIATTR_MBARRIER_INSTR_OFFSETS
	.align		4
        /*0180*/ 	.byte	0x04, 0x39
        /*0182*/ 	.short	(.L_48 - .L_47)


	//   ....[0]....
.L_47:
        /*0184*/ 	.word	0x00001710
        /*0188*/ 	.word	0x000000ff
        /*018c*/ 	.word	0x00001800
        /*0190*/ 	.short	0x0100
        /*0192*/ 	.byte	0x08
	.zero		1


	//   ....[1]....
        /*0194*/ 	.word	0x00001720
        /*0198*/ 	.word	0x000000ff
        /*019c*/ 	.word	0x00001810
        /*01a0*/ 	.short	0x0100
        /*01a2*/ 	.byte	0x08
	.zero		1


	//   ....[2]....
        /*01a4*/ 	.word	0x00001920
        /*01a8*/ 	.word	0x000000ff
        /*01ac*/ 	.word	0x00001800
        /*01b0*/ 	.short	0x010a
        /*01b2*/ 	.byte	0x08
	.zero		1


	//   ....[3]....
        /*01b4*/ 	.word	0x00001a30
        /*01b8*/ 	.word	0x000000ff
        /*01bc*/ 	.word	0x00001810
        /*01c0*/ 	.short	0x010a
        /*01c2*/ 	.byte	0x08
	.zero		1


	//   ....[4]....
        /*01c4*/ 	.word	0x00001c10
        /*01c8*/ 	.word	0x000000ff
        /*01cc*/ 	.word	0x00001800
        /*01d0*/ 	.short	0x010a
        /*01d2*/ 	.byte	0x08
	.zero		1


	//   ....[5]....
        /*01d4*/ 	.word	0x00001cf0
        /*01d8*/ 	.word	0x000000ff
        /*01dc*/ 	.word	0x00001810
        /*01e0*/ 	.short	0x010a
        /*01e2*/ 	.byte	0x08
	.zero		1


	//   ....[6]....
        /*01e4*/ 	.word	0x00001d80
        /*01e8*/ 	.word	0x000000ff
        /*01ec*/ 	.word	0x00001800
        /*01f0*/ 	.short	0x0108
        /*01f2*/ 	.byte	0x08
	.zero		1


	//   ....[7]....
        /*01f4*/ 	.word	0x00001d90
        /*01f8*/ 	.word	0x000000ff
        /*01fc*/ 	.word	0x00001810
        /*0200*/ 	.short	0x0108
        /*0202*/ 	.byte	0x08
	.zero		1


	//   ....[8]....
        /*0204*/ 	.word	0x00002470
        /*0208*/ 	.word	0x000000ff
        /*020c*/ 	.word	0x00001800
        /*0210*/ 	.short	0x010a
        /*0212*/ 	.byte	0x08
	.zero		1


	//   ....[9]....
        /*0214*/ 	.word	0x000024a0
        /*0218*/ 	.word	0x000000ff
        /*021c*/ 	.word	0x00001810
        /*0220*/ 	.short	0x010a
        /*0222*/ 	.byte	0x08
	.zero		1


	//   ....[10]....
        /*0224*/ 	.word	0x000024d0
        /*0228*/ 	.word	0x000000ff
        /*022c*/ 	.word	0x00001800
        /*0230*/ 	.short	0x010a
        /*0232*/ 	.byte	0x08
	.zero		1


	//   ....[11]....
        /*0234*/ 	.word	0x00002500
        /*0238*/ 	.word	0x000000ff
        /*023c*/ 	.word	0x00001810
        /*0240*/ 	.short	0x010a
        /*0242*/ 	.byte	0x08
	.zero		1


	//----- nvinfo : EIATTR_NUM_MBARRIERS
	.align		4
.L_48:
        /*0244*/ 	.byte	0x03, 0x38
        /*0246*/ 	.short	0x0002


	//----- nvinfo : EIATTR_EXIT_INSTR_OFFSETS
	.align		4
        /*0248*/ 	.byte	0x04, 0x1c
        /*024a*/ 	.short	(.L_50 - .L_49)


	//   ....[0]....
.L_49:
        /*024c*/ 	.word	0x00002460


	//----- nvinfo : EIATTR_REQNTID
	.align		4
.L_50:
        /*0250*/ 	.byte	0x04, 0x10
        /*0252*/ 	.short	(.L_52 - .L_51)
.L_51:
        /*0254*/ 	.word	0x00000080
        /*0258*/ 	.word	0x00000001
        /*025c*/ 	.word	0x00000001


	//----- nvinfo : EIATTR_CRS_STACK_SIZE
	.align		4
.L_52:
        /*0260*/ 	.byte	0x04, 0x1e
        /*0262*/ 	.short	(.L_54 - .L_53)
.L_53:
        /*0264*/ 	.word	0x00000000


	//----- nvinfo : EIATTR_CBANK_PARAM_SIZE
	.align		4
.L_54:
        /*0268*/ 	.byte	0x03, 0x19
        /*026a*/ 	.short	0x0050


	//----- nvinfo : EIATTR_PARAM_CBANK
	.align		4
        /*026c*/ 	.byte	0x04, 0x0a
        /*026e*/ 	.short	(.L_56 - .L_55)
	.align		4
.L_55:
        /*0270*/ 	.word	index@(.nv.constant0.gluon_tcgen05)
        /*0274*/ 	.short	0x0380
        /*0276*/ 	.short	0x0050


	//----- nvinfo : EIATTR_SW_WAR
	.align		4
.L_56:
        /*0278*/ 	.byte	0x04, 0x36
        /*027a*/ 	.short	(.L_58 - .L_57)
.L_57:
        /*027c*/ 	.word	0x00000008
.L_58:


//--------------------- .nv.compat                --------------------------
	.section	.nv.compat,"",@"SHT_CUDA_COMPAT_INFO"
	.align	4
        /*0000*/ 	.byte	0x02, 0x02, 0x02, 0x00, 0x02, 0x05, 0x05, 0x00, 0x02, 0x03, 0x03, 0x00, 0x02, 0x06, 0x01, 0x00


//--------------------- .nv.callgraph             --------------------------
	.section	.nv.callgraph,"",@"SHT_CUDA_CALLGRAPH"
	.align	4
	.sectionentsize	8
	.align		4
        /*0000*/ 	.word	0x00000000
	.align		4
        /*0004*/ 	.word	0xffffffff
	.align		4
        /*0008*/ 	.word	0x00000000
	.align		4
        /*000c*/ 	.word	0xfffffffe
	.align		4
        /*0010*/ 	.word	0x00000000
	.align		4
        /*0014*/ 	.word	0xfffffffd
	.align		4
        /*0018*/ 	.word	0x00000000
	.align		4
        /*001c*/ 	.word	0xfffffffc


//--------------------- .text.gluon_tcgen05       --------------------------
	.section	.text.gluon_tcgen05,"ax",@progbits
	.align	128
        .global         gluon_tcgen05
        .type           gluon_tcgen05,@function
        .size           gluon_tcgen05,(.L_x_73 - gluon_tcgen05)
        .other          gluon_tcgen05,@"STO_CUDA_ENTRY STV_DEFAULT"
gluon_tcgen05:
.text.gluon_tcgen05:
[----:B------:R-:W1:Y:S01]  /*0000*/  LDC R1, c[0x0][0x37c] ;  /* 0x0000df00ff017b82 */ /* 0x000e620000000800 */
[----:B------:R-:W2:Y:S02]  /*0010*/  S2R R0, SR_TID.X ;  /* 0x0000000000007919 */ /* 0x000ea40000002100 */
[----:B--2---:R-:W-:-:S13]  /*0020*/  ISETP.GE.U32.AND P2, PT, R0, 0x20, PT ;  /* 0x000000200000780c */ /* 0x004fda0003f46070 */
[----:B------:R-:W-:Y:S05]  /*0030*/  @P2 BRA `(.L_x_0) ;  /* 0x0000000000b82947 */ /* 0x000fea0003800000 */
[----:B------:R-:W2:Y:S01]  /*0040*/  S2UR UR6, SR_CgaCtaId ;  /* 0x00000000000679c3 */ /* 0x000ea20000008800 */
[----:B------:R-:W-:Y:S01]  /*0050*/  NOP ;  /* 0x0000000000007918 */ /* 0x000fe20000000000 */
[----:B------:R-:W-:Y:S02]  /*0060*/  UMOV UR4, 0x40 ;  /* 0x0000004000047882 */ /* 0x000fe40000000000 */
[----:B--2---:R-:W-:-:S09]  /*0070*/  ULEA UR4, UR6, UR4, 0x18 ;  /* 0x0000000406047291 */ /* 0x004fd2000f8ec0ff */
[----:B------:R-:W2:Y:S01]  /*0080*/  LDS.U8 R2, [UR4] ;  /* 0x00000004ff027984 */ /* 0x000ea20008000000 */
[----:B------:R-:W-:Y:S02]  /*0090*/  UMOV UR4, 0x400 ;  /* 0x0000040000047882 */ /* 0x000fe40000000000 */
[----:B------:R-:W-:Y:S01]  /*00a0*/  ULEA UR4, UR6, UR4, 0x18 ;  /* 0x0000000406047291 */ /* 0x000fe2000f8ec0ff */
[----:B--2---:R-:W-:-:S13]  /*00b0*/  ISETP.NE.AND P0, PT, R2, RZ, PT ;  /* 0x000000ff0200720c */ /* 0x004fda0003f05270 */
[----:B------:R-:W-:Y:S05]  /*00c0*/  @P0 BRA `(.L_x_1) ;  /* 0x00000000007c0947 */ /* 0x000fea0003800000 */
[----:B------:R-:W-:-:S13]  /*00d0*/  ELECT P0, URZ, PT ;  /* 0x0000000000ff782f */ /* 0x000fda0003800000 */
[----:B------:R-:W-:Y:S05]  /*00e0*/  @!P0 BRA `(.L_x_2) ;  /* 0x0000000000848947 */ /* 0x000fea0003800000 */
[----:B------:R-:W-:Y:S01]  /*00f0*/  UMOV UR5, 0x2 ;  /* 0x0000000200057882 */ /* 0x000fe20000000000 */
[----:B------:R-:W-:Y:S02]  /*0100*/  IMAD.MOV.U32 R5, RZ, RZ, 0x1 ;  /* 0x00000001ff057424 */ /* 0x000fe400078e00ff */
[----:B------:R-:W-:Y:S02]  /*0110*/  IMAD.MOV.U32 R3, RZ, RZ, 0x3 ;  /* 0x00000003ff037424 */ /* 0x000fe400078e00ff */
[----:B------:R-:W-:Y:S04]  /*0120*/  DEPBAR.LE SB2, 0x36 ;  /* 0x0000ad800000791a */ /* 0x000fe80000000000 */
[----:B------:R-:W2:Y:S02]  /*0130*/  UTCATOMSWS.FIND_AND_SET.ALIGN UP0, UR5, UR5 ;  /* 0x00000005000575e3 */ /* 0x000ea40008000800 */
[----:B--2---:R-:W-:-:S04]  /*0140*/  PLOP3.LUT P0, PT, PT, PT, UP0, 0x80, 0x8 ;  /* 0x000000000008781c */ /* 0x004fc80003f0f008 */
[----:B------:R-:W-:-:S04]  /*0150*/  SEL R2, RZ, 0xffffffff, !P0 ;  /* 0xffffffffff027807 */ /* 0x000fc80004000000 */
[----:B------:R-:W-:Y:S01]  /*0160*/  ISETP.NE.AND P0, PT, R2, RZ, PT ;  /* 0x000000ff0200720c */ /* 0x000fe20003f05270 */
[----:B------:R-:W-:-:S12]  /*0170*/  IMAD.U32 R2, RZ, RZ, UR5 ;  /* 0x00000005ff027e24 */ /* 0x000fd8000f8e00ff */
[----:B------:R-:W-:Y:S05]  /*0180*/  @P0 BRA `(.L_x_3) ;  /* 0x0000000000240947 */ /* 0x000fea0003800000 */
.L_x_4:
[----:B------:R-:W-:Y:S05]  /*0190*/  NANOSLEEP 0x64 ;  /* 0x000000640000795d */ /* 0x000fea0003800000 */
[----:B------:R-:W-:-:S05]  /*01a0*/  UMOV UR5, 0x2 ;  /* 0x0000000200057882 */ /* 0x000fca0000000000 */
[----:B------:R-:W-:Y:S04]  /*01b0*/  DEPBAR.LE SB2, 0x36 ;  /* 0x0000ad800000791a */ /* 0x000fe80000000000 */
[----:B------:R-:W2:Y:S02]  /*01c0*/  UTCATOMSWS.FIND_AND_SET.ALIGN UP0, UR5, UR5 ;  /* 0x00000005000575e3 */ /* 0x000ea40008000800 */
[----:B--2---:R-:W-:-:S04]  /*01d0*/  PLOP3.LUT P0, PT, PT, PT, UP0, 0x80, 0x8 ;  /* 0x000000000008781c */ /* 0x004fc80003f0f008 */
[----:B------:R-:W-:-:S04]  /*01e0*/  SEL R2, RZ, 0xffffffff, !P0 ;  /* 0xffffffffff027807 */ /* 0x000fc80004000000 */
[----:B------:R-:W-:Y:S01]  /*01f0*/  ISETP.NE.AND P0, PT, R2, RZ, PT ;  /* 0x000000ff0200720c */ /* 0x000fe20003f05270 */
[----:B------:R-:W-:-:S12]  /*0200*/  IMAD.U32 R2, RZ, RZ, UR5 ;  /* 0x00000005ff027e24 */ /* 0x000fd8000f8e00ff */
[----:B------:R-:W-:Y:S05]  /*0210*/  @!P0 BRA `(.L_x_4) ;  /* 0xfffffffc00dc8947 */ /* 0x000fea000383ffff */
.L_x_3:
[C---:B------:R-:W-:Y:S01]  /*0220*/  VIADD R4, R2.reuse, 0x10 ;  /* 0x0000001002047836 */ /* 0x040fe20000000000 */
[----:B------:R-:W-:Y:S01]  /*0230*/  UMOV UR5, 0x50 ;  /* 0x0000005000057882 */ /* 0x000fe20000000000 */
[----:B------:R-:W-:Y:S01]  /*0240*/  SHF.L.U32 R3, R3, R2, RZ ;  /* 0x0000000203037219 */ /* 0x000fe200000006ff */
[----:B------:R-:W-:Y:S01]  /*0250*/  ULEA UR5, UR6, UR5, 0x18 ;  /* 0x0000000506057291 */ /* 0x000fe2000f8ec0ff */
[----:B------:R-:W-:Y:S01]  /*0260*/  IMAD.SHL.U32 R2, R2, 0x20, RZ ;  /* 0x0000002002027824 */ /* 0x000fe200078e00ff */
[----:B------:R-:W-:-:S04]  /*0270*/  SHF.L.U32 R4, R5, R4, RZ ;  /* 0x0000000405047219 */ /* 0x000fc800000006ff */
[----:B------:R-:W-:-:S05]  /*0280*/  LOP3.LUT R3, R4, R3, RZ, 0xfc, !PT ;  /* 0x0000000304037212 */ /* 0x000fca00078efcff */
[----:B------:R2:W-:Y:S04]  /*0290*/  ATOMS.OR RZ, [UR5], R3 ;  /* 0x00000003ffff798c */ /* 0x0005e8000b000005 */
[----:B------:R2:W-:Y:S01]  /*02a0*/  STS [UR4], R2 ;  /* 0x00000002ff007988 */ /* 0x0005e20008000804 */
[----:B------:R-:W-:Y:S05]  /*02b0*/  BRA `(.L_x_2) ;  /* 0x0000000000107947 */ /* 0x000fea0003800000 */
.L_x_1:
[----:B------:R-:W-:Y:S01]  /*02c0*/  IMAD.MOV.U32 R3, RZ, RZ, -0x1 ;  /* 0xffffffffff037424 */ /* 0x000fe200078e00ff */
[----:B------:R-:W-:-:S04]  /*02d0*/  MOV R2, 0x300 ;  /* 0x0000030000027802 */ /* 0x000fc80000000f00 */
[----:B------:R2:W-:Y:S03]  /*02e0*/  STS [UR4], R3 ;  /* 0x00000003ff007988 */ /* 0x0005e60008000804 */
[----:B-12---:R-:W-:Y:S05]  /*02f0*/  CALL.REL.NOINC `($__internal_1_$__cuda_sm10x_tcgen05_guardrail_trap_phase_invalid_during_alloc) ;  /* 0x0000002000987944 */ /* 0x006fea0003c00000 */
.L_x_2:
[----:B------:R-:W-:Y:S05]  /*0300*/  WARPSYNC.ALL ;  /* 0x0000000000007948 */ /* 0x000fea0003800000 */
[----:B------:R-:W-:Y:S01]  /*0310*/  NOP ;  /* 0x0000000000007918 */ /* 0x000fe20000000000 */
.L_x_0:
[----:B------:R-:W3:Y:S08]  /*0320*/  S2UR UR4, SR_CgaCtaId ;  /* 0x00000000000479c3 */ /* 0x000ef00000008800 */
[----:B------:R-:W-:Y:S01]  /*0330*/  BAR.SYNC.DEFER_BLOCKING 0x0 ;  /* 0x0000000000007b1d */ /* 0x000fe20000010000 */
[----:B------:R-:W-:-:S05]  /*0340*/  LOP3.LUT R68, R0, 0x7f, RZ, 0xc0, !PT ;  /* 0x0000007f00447812 */ /* 0x000fca00078ec0ff */
[----:B------:R-:W-:Y:S02]  /*0350*/  UMOV UR8, 0x400 ;  /* 0x0000040000087882 */ /* 0x000fe40000000000 */
[----:B------:R-:W4:Y:S08]  /*0360*/  LDC R10, c[0x0][0x3a0] ;  /* 0x0000e800ff0a7b82 */ /* 0x000f300000000800 */
[----:B------:R-:W5:Y:S01]  /*0370*/  S2UR UR9, SR_CTAID.Y ;  /* 0x00000000000979c3 */ /* 0x000f620000002600 */
[----:B---3--:R-:W-:-:S09]  /*0380*/  ULEA UR8, UR4, UR8, 0x18 ;  /* 0x0000000804087291 */ /* 0x008fd2000f8ec0ff */
[----:B--2---:R-:W2:Y:S01]  /*0390*/  LDS R3, [UR8] ;  /* 0x00000008ff037984 */ /* 0x004ea20008000800 */
[----:B------:R-:W-:Y:S06]  /*03a0*/  BAR.SYNC.DEFER_BLOCKING 0x0 ;  /* 0x0000000000007b1d */ /* 0x000fec0000010000 */
[----:B------:R-:W-:Y:S05]  /*03b0*/  @P2 BRA `(.L_x_5) ;  /* 0x0000000000182947 */ /* 0x000fea0003800000 */
[----:B------:R-:W-:Y:S01]  /*03c0*/  ELECT P0, URZ, PT ;  /* 0x0000000000ff782f */ /* 0x000fe20003800000 */
[----:B------:R-:W-:Y:S01]  /*03d0*/  IMAD.MOV.U32 R2, RZ, RZ, 0x1 ;  /* 0x00000001ff027424 */ /* 0x000fe200078e00ff */
[----:B------:R-:W-:Y:S01]  /*03e0*/  UMOV UR5, 0x40 ;  /* 0x0000004000057882 */ /* 0x000fe20000000000 */
[----:B------:R-:W-:Y:S01]  /*03f0*/  UVIRTCOUNT.DEALLOC.SMPOOL 0x80 ;  /* 0x000000800000784c */ /* 0x000fe20000000000 */
[----:B------:R-:W-:-:S09]  /*0400*/  ULEA UR5, UR4, UR5, 0x18 ;  /* 0x0000000504057291 */ /* 0x000fd2000f8ec0ff */
[----:B------:R3:W-:Y:S03]  /*0410*/  @P0 STS.U8 [UR5], R2 ;  /* 0x00000002ff000988 */ /* 0x0007e60008000005 */
.L_x_5:
[----:B------:R-:W3:Y:S01]  /*0420*/  S2UR UR4, SR_CTAID.Z ;  /* 0x00000000000479c3 */ /* 0x000ee20000002700 */
[----:B------:R-:W5:Y:S01]  /*0430*/  LDCU UR5, c[0x0][0x370] ;  /* 0x00006e00ff0577ac */ /* 0x000f620008000800 */
[----:B------:R-:W-:Y:S01]  /*0440*/  ISETP.GE.U32.AND P0, PT, R68, 0x20, PT ;  /* 0x000000204400780c */ /* 0x000fe20003f06070 */
[----:B----4-:R-:W-:Y:S01]  /*0450*/  VIADD R5, R10, 0xffffffff ;  /* 0xffffffff0a057836 */ /* 0x010fe20000000000 */
[C---:B------:R-:W-:Y:S01]  /*0460*/  ISETP.NE.U32.AND P3, PT, R68.reuse, RZ, PT ;  /* 0x000000ff4400720c */ /* 0x040fe20003f65070 */
[----:B------:R-:W3:Y:S01]  /*0470*/  LDCU UR6, c[0x0][0x374] ;  /* 0x00006e80ff0677ac */ /* 0x000ee20008000800 */
[----:B------:R-:W-:Y:S01]  /*0480*/  LEA R4, R68, UR8, 0x2 ;  /* 0x0000000844047c11 */ /* 0x000fe2000f8e10ff */
[----:B------:R-:W-:Y:S01]  /*0490*/  BSSY.RECONVERGENT B0, `(.L_x_6) ;  /* 0x0000015000007945 */ /* 0x000fe20003800200 */
[----:B------:R-:W5:Y:S01]  /*04a0*/  S2UR UR11, SR_CTAID.X ;  /* 0x00000000000b79c3 */ /* 0x000f620000002500 */
[----:B------:R-:W4:Y:S01]  /*04b0*/  LDCU.64 UR12, c[0x0][0x3c0] ;  /* 0x00007800ff0c77ac */ /* 0x000f220008000a00 */
[----:B--2---:R-:W-:-:S05]  /*04c0*/  R2UR UR25, R3 ;  /* 0x00000000031972ca */ /* 0x004fca00000e0000 */
[----:B------:R2:W-:Y:S01]  /*04d0*/  @!P0 STS [R4], RZ ;  /* 0x000000ff04008388 */ /* 0x0005e20000000800 */
[----:B------:R-:W1:Y:S01]  /*04e0*/  LDC R6, c[0x0][0x398] ;  /* 0x0000e600ff067b82 */ /* 0x000e620000000800 */
[----:B------:R-:W-:Y:S02]  /*04f0*/  NOP ;  /* 0x0000000000007918 */ /* 0x000fe40000000000 */
[----:B------:R2:W-:Y:S01]  /*0500*/  @!P3 STS [UR8+0x20], R5 ;  /* 0x00002005ff00b988 */ /* 0x0005e20008000808 */
[----:B---3-5:R-:W-:-:S04]  /*0510*/  UIMAD UR4, UR4, UR6, UR9 ;  /* 0x00000006040472a4 */ /* 0x028fc8000f8e0209 */
[----:B------:R-:W-:-:S04]  /*0520*/  UIMAD UR4, UR4, UR5, UR11 ;  /* 0x00000005040472a4 */ /* 0x000fc8000f8e020b */
[----:B------:R-:W-:-:S04]  /*0530*/  UIMAD UR4, UR4, 0x180, URZ ;  /* 0x00000180040478a4 */ /* 0x000fc8000f8e02ff */
[----:B----4-:R-:W-:Y:S01]  /*0540*/  UIADD3 UR6, UP0, UPT, UR4, UR12, URZ ;  /* 0x0000000c04067290 */ /* 0x010fe2000ff1e0ff */
[----:B-1----:R-:W-:-:S03]  /*0550*/  VIADD R6, R6, 0xffffffff ;  /* 0xffffffff06067836 */ /* 0x002fc60000000000 */
[----:B------:R-:W-:Y:S01]  /*0560*/  ULEA.HI.X.SX32 UR7, UR4, UR13, 0x1, UP0 ;  /* 0x0000000d04077291 */ /* 0x000fe200080f0eff */
[----:B--2---:R-:W-:Y:S11]  /*0570*/  @P3 BRA `(.L_x_7) ;  /* 0x0000000000183947 */ /* 0x004ff60003800000 */
[----:B------:R-:W1:Y:S01]  /*0580*/  LDS R2, [UR8+0x8] ;  /* 0x00000808ff027984 */ /* 0x000e620008000800 */
[----:B------:R-:W2:Y:S01]  /*0590*/  LDC.64 R8, c[0x0][0x380] ;  /* 0x0000e000ff087b82 */ /* 0x000ea20000000a00 */
[----:B------:R-:W-:Y:S02]  /*05a0*/  IMAD.MOV.U32 R3, RZ, RZ, 0x70 ;  /* 0x00000070ff037424 */ /* 0x000fe400078e00ff */
[----:B--2---:R2:W-:Y:S03]  /*05b0*/  STS.64 [UR8], R8 ;  /* 0x00000008ff007988 */ /* 0x0045e60008000a08 */
[----:B-1----:R-:W-:-:S05]  /*05c0*/  LOP3.LUT R2, R2, 0x10, R3, 0xd8, !PT ;  /* 0x0000001002027812 */ /* 0x002fca00078ed803 */
[----:B------:R2:W-:Y:S02]  /*05d0*/  STS [UR8+0x8], R2 ;  /* 0x00000802ff007988 */ /* 0x0005e40008000808 */
.L_x_7:
[----:B------:R-:W-:Y:S05]  /*05e0*/  BSYNC.RECONVERGENT B0 ;  /* 0x0000000000007941 */ /* 0x000fea0003800200 */
.L_x_6:
[----:B------:R-:W-:Y:S04]  /*05f0*/  BSSY.RECONVERGENT B0, `(.L_x_8) ;  /* 0x000000a000007945 */ /* 0x000fe80003800200 */
[----:B------:R-:W-:Y:S05]  /*0600*/  @P3 BRA `(.L_x_9) ;  /* 0x0000000000203947 */ /* 0x000fea0003800000 */
[----:B--2---:R-:W1:Y:S01]  /*0610*/  LDS R2, [UR8+0x34] ;  /* 0x00003408ff027984 */ /* 0x004e620008000800 */
[----:B------:R-:W-:Y:S02]  /*0620*/  IMAD.MOV.U32 R3, RZ, RZ, 0x1f000000 ;  /* 0x1f000000ff037424 */ /* 0x000fe400078e00ff */
[----:B------:R-:W-:Y:S01]  /*0630*/  @!P3 IMAD.MOV.U32 R7, RZ, RZ, 0x7f ;  /* 0x0000007fff07b424 */ /* 0x000fe200078e00ff */
[----:B------:R-:W2:Y:S02]  /*0640*/  @!P3 LDS R8, [UR8+0x38] ;  /* 0x00003808ff08b984 */ /* 0x000ea40008000800 */
[----:B-1----:R-:W-:Y:S02]  /*0650*/  LOP3.LUT R2, R2, 0xff000000, R3, 0xb8, !PT ;  /* 0xff00000002027812 */ /* 0x002fe400078eb803 */
[----:B--2---:R-:W-:-:S03]  /*0660*/  @!P3 LOP3.LUT R3, R8, 0xff, R7, 0xb8, !PT ;  /* 0x000000ff0803b812 */ /* 0x004fc600078eb807 */
[----:B------:R1:W-:Y:S04]  /*0670*/  STS [UR8+0x34], R2 ;  /* 0x00003402ff007988 */ /* 0x0003e80008000808 */
[----:B------:R1:W-:Y:S02]  /*0680*/  @!P3 STS [UR8+0x38], R3 ;  /* 0x00003803ff00b988 */ /* 0x0003e40008000808 */
.L_x_9:
[----:B------:R-:W-:Y:S05]  /*0690*/  BSYNC.RECONVERGENT B0 ;  /* 0x0000000000007941 */ /* 0x000fea0003800200 */
.L_x_8:
[----:B------:R-:W-:Y:S04]  /*06a0*/  BSSY.RECONVERGENT B0, `(.L_x_10) ;  /* 0x000000a000007945 */ /* 0x000fe80003800200 */
[----:B------:R-:W-:Y:S05]  /*06b0*/  @P3 BRA `(.L_x_11) ;  /* 0x0000000000203947 */ /* 0x000fea0003800000 */
[----:B-12---:R-:W1:Y:S01]  /*06c0*/  LDS R2, [UR8+0x1c] ;  /* 0x00001c08ff027984 */ /* 0x006e620008000800 */
[----:B------:R-:W2:Y:S03]  /*06d0*/  LDC.64 R8, c[0x0][0x3a8] ;  /* 0x0000ea00ff087b82 */ /* 0x000ea60000000a00 */
[----:B------:R3:W-:Y:S01]  /*06e0*/  STS [UR8+0x24], R6 ;  /* 0x00002406ff007988 */ /* 0x0007e20008000808 */
[--C-:B--2---:R-:W-:Y:S02]  /*06f0*/  SHF.R.U32.HI R7, RZ, 0x4, R9.reuse ;  /* 0x00000004ff077819 */ /* 0x104fe40000011609 */
[----:B------:R-:W-:-:S05]  /*0700*/  SHF.R.U64 R3, R8, 0x4, R9 ;  /* 0x0000000408037819 */ /* 0x000fca0000001209 */
[----:B------:R3:W-:Y:S01]  /*0710*/  STS [UR8+0xc], R3 ;  /* 0x00000c03ff007988 */ /* 0x0007e20008000808 */
[----:B-1----:R-:W-:-:S05]  /*0720*/  LOP3.LUT R2, R2, 0xf, R7, 0xb8, !PT ;  /* 0x0000000f02027812 */ /* 0x002fca00078eb807 */
[----:B------:R3:W-:Y:S02]  /*0730*/  STS [UR8+0x1c], R2 ;  /* 0x00001c02ff007988 */ /* 0x0007e40008000808 */
.L_x_11:
[----:B------:R-:W-:Y:S05]  /*0740*/  BSYNC.RECONVERGENT B0 ;  /* 0x0000000000007941 */ /* 0x000fea0003800200 */
.L_x_10:
[----:B------:R-:W-:Y:S04]  /*0750*/  BSSY.RECONVERGENT B1, `(.L_x_12) ;  /* 0x000001d000017945 */ /* 0x000fe80003800200 */
[----:B------:R-:W-:Y:S04]  /*0760*/  BSSY.RELIABLE B0, `(.L_x_13) ;  /* 0x0000018000007945 */ /* 0x000fe80003800100 */
[----:B------:R-:W-:Y:S05]  /*0770*/  @P3 BRA `(.L_x_14) ;  /* 0x00000000001c3947 */ /* 0x000fea0003800000 */
[----:B-123--:R-:W1:Y:S02]  /*0780*/  LDS R2, [UR8+0x34] ;  /* 0x00003408ff027984 */ /* 0x00ee640008000800 */
[----:B-1----:R-:W-:-:S05]  /*0790*/  LOP3.LUT R2, R2, 0x7, RZ, 0xb8, !PT ;  /* 0x0000000702027812 */ /* 0x002fca00078eb8ff */
[----:B------:R1:W-:Y:S01]  /*07a0*/  STS [UR8+0x34], R2 ;  /* 0x00003402ff007988 */ /* 0x0003e20008000808 */
[----:B------:R-:W-:Y:S05]  /*07b0*/  @P3 BRA `(.L_x_15) ;  /* 0x00000000001c3947 */ /* 0x000fea0003800000 */
[----:B-1----:R-:W1:Y:S02]  /*07c0*/  LDS R2, [UR8+0x34] ;  /* 0x00003408ff027984 */ /* 0x002e640008000800 */
[----:B-1----:R-:W-:-:S05]  /*07d0*/  LOP3.LUT R2, R2, 0x38, RZ, 0xb8, !PT ;  /* 0x0000003802027812 */ /* 0x002fca00078eb8ff */
[----:B------:R4:W-:Y:S02]  /*07e0*/  STS [UR8+0x34], R2 ;  /* 0x00003402ff007988 */ /* 0x0009e40008000808 */
.L_x_14:
[----:B------:R-:W-:Y:S05]  /*07f0*/  @P3 BRA `(.L_x_16) ;  /* 0x00000000001c3947 */ /* 0x000fea0003800000 */
[----:B-1234-:R-:W1:Y:S02]  /*0800*/  LDS R2, [UR8+0x8] ;  /* 0x00000808ff027984 */ /* 0x01ee640008000800 */
[----:B-1----:R-:W-:-:S05]  /*0810*/  LOP3.LUT R2, R2, 0x780, RZ, 0xb8, !PT ;  /* 0x0000078002027812 */ /* 0x002fca00078eb8ff */
[----:B------:R2:W-:Y:S02]  /*0820*/  STS [UR8+0x8], R2 ;  /* 0x00000802ff007988 */ /* 0x0005e40008000808 */
.L_x_15:
[----:B------:R-:W-:Y:S05]  /*0830*/  @P3 BRA `(.L_x_17) ;  /* 0x0000000000283947 */ /* 0x000fea0003800000 */
[----:B-12---:R-:W1:Y:S02]  /*0840*/  LDS R2, [UR8+0x8] ;  /* 0x00000808ff027984 */ /* 0x006e640008000800 */
[----:B-1----:R-:W-:-:S05]  /*0850*/  LOP3.LUT R2, R2, 0x1800, RZ, 0xb8, !PT ;  /* 0x0000180002027812 */ /* 0x002fca00078eb8ff */
[----:B------:R5:W-:Y:S02]  /*0860*/  STS [UR8+0x8], R2 ;  /* 0x00000802ff007988 */ /* 0x000be40008000808 */
.L_x_16:
[----:B------:R-:W-:Y:S05]  /*0870*/  @P3 BREAK.RELIABLE B0 ;  /* 0x0000000000003942 */ /* 0x000fea0003800100 */
[----:B------:R-:W-:Y:S05]  /*0880*/  @P3 BRA `(.L_x_18) ;  /* 0x0000000000243947 */ /* 0x000fea0003800000 */
[----:B-1-3--:R-:W1:Y:S01]  /*0890*/  LDS R3, [UR8+0x8] ;  /* 0x00000808ff037984 */ /* 0x00ae620008000800 */
[----:B--2-45:R-:W-:-:S05]  /*08a0*/  IMAD.MOV.U32 R2, RZ, RZ, 0x6000 ;  /* 0x00006000ff027424 */ /* 0x034fca00078e00ff */
[----:B-1----:R-:W-:-:S04]  /*08b0*/  LOP3.LUT R2, R3, 0x2000, R2, 0xd8, !PT ;  /* 0x0000200003027812 */ /* 0x002fc800078ed802 */
[----:B------:R-:W-:-:S05]  /*08c0*/  LOP3.LUT R2, R2, 0x400000, RZ, 0xb8, !PT ;  /* 0x0040000002027812 */ /* 0x000fca00078eb8ff */
[----:B------:R3:W-:Y:S02]  /*08d0*/  STS [UR8+0x8], R2 ;  /* 0x00000802ff007988 */ /* 0x0007e40008000808 */
.L_x_17:
[----:B------:R-:W-:Y:S05]  /*08e0*/  BSYNC.RELIABLE B0 ;  /* 0x0000000000007941 */ /* 0x000fea0003800100 */
.L_x_13:
[----:B-123--:R-:W1:Y:S02]  /*08f0*/  @!P3 LDS R2, [UR8+0x8] ;  /* 0x00000808ff02b984 */ /* 0x00ee640008000800 */
[----:B-1----:R-:W-:-:S05]  /*0900*/  @!P3 LOP3.LUT R2, R2, 0x8000, RZ, 0xb8, !PT ;  /* 0x000080000202b812 */ /* 0x002fca00078eb8ff */
[----:B------:R1:W-:Y:S02]  /*0910*/  @!P3 STS [UR8+0x8], R2 ;  /* 0x00000802ff00b988 */ /* 0x0003e40008000808 */
.L_x_18:
[----:B------:R-:W-:Y:S05]  /*0920*/  BSYNC.RECONVERGENT B1 ;  /* 0x0000000000017941 */ /* 0x000fea0003800200 */
.L_x_12:
[----:B------:R-:W-:Y:S05]  /*0930*/  WARPSYNC.ALL ;  /* 0x0000000000007948 */ /* 0x000fea0003800000 */
[----:B------:R-:W-:Y:S01]  /*0940*/  NOP ;  /* 0x0000000000007918 */ /* 0x000fe20000000000 */
[----:B------:R-:W1:Y:S02]  /*0950*/  LDC R7, c[0x0][0x39c] ;  /* 0x0000e700ff077b82 */ /* 0x000e640000000800 */
[----:B-1----:R-:W-:Y:S01]  /*0960*/  VIADD R7, R7, 0xffffffff ;  /* 0xffffffff07077836 */ /* 0x002fe20000000000 */
[----:B------:R-:W-:Y:S06]  /*0970*/  @P0 BRA `(.L_x_19) ;  /* 0x0000000000300947 */ /* 0x000fec0003800000 */
[----:B--2345:R-:W1:Y:S01]  /*0980*/  S2R R2, SR_LANEID ;  /* 0x0000000000027919 */ /* 0x03ce620000000000 */
[----:B------:R-:W-:Y:S05]  /*0990*/  WARPSYNC.ALL ;  /* 0x0000000000007948 */ /* 0x000fea0003800000 */
[----:B------:R-:W-:Y:S01]  /*09a0*/  NOP ;  /* 0x0000000000007918 */ /* 0x000fe20000000000 */
[----:B-1----:R-:W-:-:S05]  /*09b0*/  IMAD.SHL.U32 R8, R2, 0x4, RZ ;  /* 0x0000000402087824 */ /* 0x002fca00078e00ff */
[----:B------:R-:W1:Y:S01]  /*09c0*/  LDS R9, [R8+UR8] ;  /* 0x0000000808097984 */ /* 0x000e620008000800 */
[----:B------:R-:W-:-:S05]  /*09d0*/  IADD3 R2, P1, PT, R8, UR6, RZ ;  /* 0x0000000608027c10 */ /* 0x000fca000ff3e0ff */
[----:B------:R-:W-:-:S05]  /*09e0*/  IMAD.X R3, RZ, RZ, UR7, P1 ;  /* 0x00000007ff037e24 */ /* 0x000fca00088e06ff */
[----:B-1----:R1:W2:Y:S01]  /*09f0*/  ATOMG.E.EXCH.STRONG.GPU PT, RZ, [R2], R9 ;  /* 0x0000000902ff73a8 */ /* 0x0022a200041ee100 */
[----:B------:R-:W-:-:S04]  /*0a00*/  DEPBAR {5,4,3,2,1,0} ;  /* 0x0000003f0000791a */ /* 0x000fc80000000000 */
[----:B------:R-:W3:Y:S02]  /*0a10*/  CCTL.E.C.LDCU.IV.DEEP [UR6] ;  /* 0x0000000006007540 */ /* 0x000ee40009c08000 */
[----:B---3--:R1:W-:Y:S01]  /*0a20*/  UTMACCTL.IV [UR6] ;  /* 0x00000000060079b9 */ /* 0x0083e20008000000 */
[----:B------:R-:W-:Y:S01]  /*0a30*/  NOP ;  /* 0x0000000000007918 */ /* 0x000fe20000000000 */
.L_x_19:
[----:B------:R-:W-:Y:S05]  /*0a40*/  @P0 BRA `(.L_x_20) ;  /* 0x00000000000c0947 */ /* 0x000fea0003800000 */
[----:B------:R0:W-:Y:S01]  /*0a50*/  UTMACMDFLUSH ;  /* 0x00000000000079b7 */ /* 0x0001e20000000000 */
[----:B------:R-:W-:Y:S05]  /*0a60*/  @P0 BRA `(.L_x_20) ;  /* 0x0000000000040947 */ /* 0x000fea0003800000 */
[----:B------:R-:W-:-:S04]  /*0a70*/  DEPBAR.LE SB0, 0x0 ;  /* 0x000080000000791a */ /* 0x000fc80000000000 */
.L_x_20:
[----:B------:R-:W-:Y:S05]  /*0a80*/  WARPSYNC.ALL ;  /* 0x0000000000007948 */ /* 0x000fea0003800000 */
[----:B------:R-:W-:Y:S01]  /*0a90*/  NOP ;  /* 0x0000000000007918 */ /* 0x000fe20000000000 */
[----:B--2---:R-:W-:Y:S06]  /*0aa0*/  BAR.SYNC.DEFER_BLOCKING 0x0 ;  /* 0x0000000000007b1d */ /* 0x004fec0000010000 */
[----:B------:R-:W-:Y:S02]  /*0ab0*/  BSSY.RECONVERGENT B1, `(.L_x_21) ;  /* 0x000000b000017945 */ /* 0x000fe40003800200 */
[----:B------:R-:W-:Y:S06]  /*0ac0*/  BAR.SYNC.DEFER_BLOCKING 0x0 ;  /* 0x0000000000007b1d */ /* 0x000fec0000010000 */
[----:B------:R2:W-:Y:S01]  /*0ad0*/  @!P0 STS [R4], RZ ;  /* 0x000000ff04008388 */ /* 0x0005e20000000800 */
[----:B------:R-:W-:Y:S01]  /*0ae0*/  NOP ;  /* 0x0000000000007918 */ /* 0x000fe20000000000 */
[----:B------:R-:W-:Y:S05]  /*0af0*/  @P3 BRA `(.L_x_22) ;  /* 0x0000000000183947 */ /* 0x000fea0003800000 */
[----:B-1-345:R-:W1:Y:S01]  /*0b00*/  LDS R2, [UR8+0x8] ;  /* 0x00000808ff027984 */ /* 0x03ae620008000800 */
[----:B------:R-:W3:Y:S01]  /*0b10*/  LDC.64 R8, c[0x0][0x388] ;  /* 0x0000e200ff087b82 */ /* 0x000ee20000000a00 */
[----:B------:R-:W-:Y:S02]  /*0b20*/  IMAD.MOV.U32 R3, RZ, RZ, 0x70 ;  /* 0x00000070ff037424 */ /* 0x000fe400078e00ff */
[----:B---3--:R3:W-:Y:S03]  /*0b30*/  STS.64 [UR8], R8 ;  /* 0x00000008ff007988 */ /* 0x0087e60008000a08 */
[----:B-1----:R-:W-:-:S05]  /*0b40*/  LOP3.LUT R2, R2, 0x10, R3, 0xd8, !PT ;  /* 0x0000001002027812 */ /* 0x002fca00078ed803 */
[----:B------:R3:W-:Y:S02]  /*0b50*/  STS [UR8+0x8], R2 ;  /* 0x00000802ff007988 */ /* 0x0007e40008000808 */
.L_x_22:
[----:B-1----:R-:W-:Y:S05]  /*0b60*/  BSYNC.RECONVERGENT B1 ;  /* 0x0000000000017941 */ /* 0x002fea0003800200 */
.L_x_21:
[----:B------:R-:W-:Y:S04]  /*0b70*/  BSSY.RECONVERGENT B1, `(.L_x_23) ;  /* 0x000000a000017945 */ /* 0x000fe80003800200 */
[----:B------:R-:W-:Y:S05]  /*0b80*/  @P3 BRA `(.L_x_24) ;  /* 0x0000000000203947 */ /* 0x000fea0003800000 */
[----:B---345:R-:W1:Y:S01]  /*0b90*/  LDS R2, [UR8+0x34] ;  /* 0x00003408ff027984 */ /* 0x038e620008000800 */
[----:B------:R-:W-:Y:S02]  /*0ba0*/  IMAD.MOV.U32 R3, RZ, RZ, 0x3f000000 ;  /* 0x3f000000ff037424 */ /* 0x000fe400078e00ff */
[----:B------:R-:W-:Y:S01]  /*0bb0*/  @!P3 IMAD.MOV.U32 R8, RZ, RZ, 0x1f ;  /* 0x0000001fff08b424 */ /* 0x000fe200078e00ff */
[----:B------:R-:W3:Y:S02]  /*0bc0*/  @!P3 LDS R9, [UR8+0x38] ;  /* 0x00003808ff09b984 */ /* 0x000ee40008000800 */
[----:B-1----:R-:W-:Y:S02]  /*0bd0*/  LOP3.LUT R2, R2, 0xff000000, R3, 0xb8, !PT ;  /* 0xff00000002027812 */ /* 0x002fe400078eb803 */
[----:B---3--:R-:W-:-:S03]  /*0be0*/  @!P3 LOP3.LUT R3, R9, 0xff, R8, 0xb8, !PT ;  /* 0x000000ff0903b812 */ /* 0x008fc600078eb808 */
[----:B------:R1:W-:Y:S04]  /*0bf0*/  STS [UR8+0x34], R2 ;  /* 0x00003402ff007988 */ /* 0x0003e80008000808 */
[----:B------:R1:W-:Y:S02]  /*0c00*/  @!P3 STS [UR8+0x38], R3 ;  /* 0x00003803ff00b988 */ /* 0x0003e40008000808 */
.L_x_24:
[----:B------:R-:W-:Y:S05]  /*0c10*/  BSYNC.RECONVERGENT B1 ;  /* 0x0000000000017941 */ /* 0x000fea0003800200 */
.L_x_23:
[----:B------:R-:W-:Y:S04]  /*0c20*/  BSSY.RECONVERGENT B1, `(.L_x_25) ;  /* 0x0000004000017945 */ /* 0x000fe80003800200 */
[----:B------:R-:W-:Y:S05]  /*0c30*/  @P3 BRA `(.L_x_26) ;  /* 0x0000000000083947 */ /* 0x000fea0003800000 */
[----:B------:R1:W-:Y:S04]  /*0c40*/  STS [UR8+0x24], R5 ;  /* 0x00002405ff007988 */ /* 0x0003e80008000808 */
[----:B------:R1:W-:Y:S02]  /*0c50*/  STS [UR8+0x20], R7 ;  /* 0x00002007ff007988 */ /* 0x0003e40008000808 */
.L_x_26:
[----:B------:R-:W-:Y:S05]  /*0c60*/  BSYNC.RECONVERGENT B1 ;  /* 0x0000000000017941 */ /* 0x000fea0003800200 */
.L_x_25:
[----:B------:R-:W-:Y:S04]  /*0c70*/  BSSY.RECONVERGENT B2, `(.L_x_27) ;  /* 0x0000025000027945 */ /* 0x000fe80003800200 */
[----:B------:R-:W-:Y:S04]  /*0c80*/  BSSY.RELIABLE B1, `(.L_x_28) ;  /* 0x0000020000017945 */ /* 0x000fe80003800100 */
[----:B------:R-:W-:Y:S05]  /*0c90*/  @P3 BRA `(.L_x_29) ;  /* 0x00000000002c3947 */ /* 0x000fea0003800000 */
[----:B-1-345:R-:W1:Y:S01]  /*0ca0*/  LDS R2, [UR8+0x1c] ;  /* 0x00001c08ff027984 */ /* 0x03ae620008000800 */
[----:B------:R-:W3:Y:S02]  /*0cb0*/  LDC.64 R8, c[0x0][0x3b0] ;  /* 0x0000ec00ff087b82 */ /* 0x000ee40000000a00 */
[--C-:B---3--:R-:W-:Y:S02]  /*0cc0*/  SHF.R.U32.HI R5, RZ, 0x4, R9.reuse ;  /* 0x00000004ff057819 */ /* 0x108fe40000011609 */
[----:B------:R-:W-:-:S05]  /*0cd0*/  SHF.R.U64 R3, R8, 0x4, R9 ;  /* 0x0000000408037819 */ /* 0x000fca0000001209 */
[----:B------:R3:W-:Y:S01]  /*0ce0*/  STS [UR8+0xc], R3 ;  /* 0x00000c03ff007988 */ /* 0x0007e20008000808 */
[----:B-1----:R-:W-:-:S05]  /*0cf0*/  LOP3.LUT R2, R2, 0xf, R5, 0xb8, !PT ;  /* 0x0000000f02027812 */ /* 0x002fca00078eb805 */
[----:B------:R3:W-:Y:S01]  /*0d00*/  STS [UR8+0x1c], R2 ;  /* 0x00001c02ff007988 */ /* 0x0007e20008000808 */
[----:B------:R-:W-:Y:S05]  /*0d10*/  @P3 BRA `(.L_x_30) ;  /* 0x00000000001c3947 */ /* 0x000fea0003800000 */
[----:B---3--:R-:W1:Y:S02]  /*0d20*/  LDS R2, [UR8+0x34] ;  /* 0x00003408ff027984 */ /* 0x008e640008000800 */
[----:B-1----:R-:W-:-:S05]  /*0d30*/  LOP3.LUT R2, R2, 0x7, RZ, 0xb8, !PT ;  /* 0x0000000702027812 */ /* 0x002fca00078eb8ff */
[----:B------:R1:W-:Y:S02]  /*0d40*/  STS [UR8+0x34], R2 ;  /* 0x00003402ff007988 */ /* 0x0003e40008000808 */
.L_x_29:
[----:B------:R-:W-:Y:S05]  /*0d50*/  @P3 BRA `(.L_x_31) ;  /* 0x00000000001c3947 */ /* 0x000fea0003800000 */
[----:B-1-345:R-:W1:Y:S02]  /*0d60*/  LDS R2, [UR8+0x34] ;  /* 0x00003408ff027984 */ /* 0x03ae640008000800 */
[----:B-1----:R-:W-:-:S05]  /*0d70*/  LOP3.LUT R2, R2, 0x38, RZ, 0xb8, !PT ;  /* 0x0000003802027812 */ /* 0x002fca00078eb8ff */
[----:B------:R1:W-:Y:S02]  /*0d80*/  STS [UR8+0x34], R2 ;  /* 0x00003402ff007988 */ /* 0x0003e40008000808 */
.L_x_30:
[----:B------:R-:W-:Y:S05]  /*0d90*/  @P3 BRA `(.L_x_32) ;  /* 0x00000000001c3947 */ /* 0x000fea0003800000 */
[----:B-1-3--:R-:W1:Y:S02]  /*0da0*/  LDS R2, [UR8+0x8] ;  /* 0x00000808ff027984 */ /* 0x00ae640008000800 */
[----:B-1----:R-:W-:-:S05]  /*0db0*/  LOP3.LUT R2, R2, 0x780, RZ, 0xb8, !PT ;  /* 0x0000078002027812 */ /* 0x002fca00078eb8ff */
[----:B------:R1:W-:Y:S02]  /*0dc0*/  STS [UR8+0x8], R2 ;  /* 0x00000802ff007988 */ /* 0x0003e40008000808 */
.L_x_31:
[----:B------:R-:W-:Y:S05]  /*0dd0*/  @P3 BRA `(.L_x_33) ;  /* 0x0000000000283947 */ /* 0x000fea0003800000 */
[----:B-1-345:R-:W1:Y:S02]  /*0de0*/  LDS R2, [UR8+0x8] ;  /* 0x00000808ff027984 */ /* 0x03ae640008000800 */
[----:B-1----:R-:W-:-:S05]  /*0df0*/  LOP3.LUT R2, R2, 0x1800, RZ, 0xb8, !PT ;  /* 0x0000180002027812 */ /* 0x002fca00078eb8ff */
[----:B------:R4:W-:Y:S02]  /*0e00*/  STS [UR8+0x8], R2 ;  /* 0x00000802ff007988 */ /* 0x0009e40008000808 */
.L_x_32:
[----:B------:R-:W-:Y:S05]  /*0e10*/  @P3 BREAK.RELIABLE B1 ;  /* 0x0000000000013942 */ /* 0x000fea0003800100 */
[----:B------:R-:W-:Y:S05]  /*0e20*/  @P3 BRA `(.L_x_34) ;  /* 0x0000000000243947 */ /* 0x000fea0003800000 */
[----:B-1-34-:R-:W1:Y:S01]  /*0e30*/  LDS R2, [UR8+0x8] ;  /* 0x00000808ff027984 */ /* 0x01ae620008000800 */
[----:B------:R-:W-:-:S05]  /*0e40*/  IMAD.MOV.U32 R3, RZ, RZ, 0x6000 ;  /* 0x00006000ff037424 */ /* 0x000fca00078e00ff */
[----:B-1----:R-:W-:-:S04]  /*0e50*/  LOP3.LUT R2, R2, 0x4000, R3, 0xd8, !PT ;  /* 0x0000400002027812 */ /* 0x002fc800078ed803 */
[----:B------:R-:W-:-:S05]  /*0e60*/  LOP3.LUT R2, R2, 0x400000, RZ, 0xb8, !PT ;  /* 0x0040000002027812 */ /* 0x000fca00078eb8ff */
[----:B------:R1:W-:Y:S02]  /*0e70*/  STS [UR8+0x8], R2 ;  /* 0x00000802ff007988 */ /* 0x0003e40008000808 */
.L_x_33:
[----:B------:R-:W-:Y:S05]  /*0e80*/  BSYNC.RELIABLE B1 ;  /* 0x0000000000017941 */ /* 0x000fea0003800100 */
.L_x_28:
[----:B-1-345:R-:W1:Y:S02]  /*0e90*/  @!P3 LDS R2, [UR8+0x8] ;  /* 0x00000808ff02b984 */ /* 0x03ae640008000800 */
[----:B-1----:R-:W-:-:S05]  /*0ea0*/  @!P3 LOP3.LUT R2, R2, 0x8000, RZ, 0xb8, !PT ;  /* 0x000080000202b812 */ /* 0x002fca00078eb8ff */
[----:B------:R5:W-:Y:S02]  /*0eb0*/  @!P3 STS [UR8+0x8], R2 ;  /* 0x00000802ff00b988 */ /* 0x000be40008000808 */
.L_x_34:
[----:B------:R-:W-:Y:S05]  /*0ec0*/  BSYNC.RECONVERGENT B2 ;  /* 0x0000000000027941 */ /* 0x000fea0003800200 */
.L_x_27:
[----:B------:R-:W-:Y:S05]  /*0ed0*/  WARPSYNC.ALL ;  /* 0x0000000000007948 */ /* 0x000fea0003800000 */
[----:B------:R-:W-:Y:S01]  /*0ee0*/  NOP ;  /* 0x0000000000007918 */ /* 0x000fe20000000000 */
[----:B------:R-:W-:-:S04]  /*0ef0*/  UIADD3 UR5, UPT, UPT, UR4, 0x80, URZ ;  /* 0x0000008004057890 */ /* 0x000fc8000fffe0ff */
[----:B------:R-:W-:-:S04]  /*0f00*/  UIADD3 UR16, UP0, UPT, UR5, UR12, URZ ;  /* 0x0000000c05107290 */ /* 0x000fc8000ff1e0ff */
[----:B------:R-:W-:Y:S01]  /*0f10*/  ULEA.HI.X.SX32 UR17, UR5, UR13, 0x1, UP0 ;  /* 0x0000000d05117291 */ /* 0x000fe200080f0eff */
[----:B------:R-:W-:Y:S11]  /*0f20*/  @P0 BRA `(.L_x_35) ;  /* 0x0000000000300947 */ /* 0x000ff60003800000 */
[----:B-1-345:R-:W1:Y:S01]  /*0f30*/  S2R R2, SR_LANEID ;  /* 0x0000000000027919 */ /* 0x03ae620000000000 */
[----:B------:R-:W-:Y:S05]  /*0f40*/  WARPSYNC.ALL ;  /* 0x0000000000007948 */ /* 0x000fea0003800000 */
[----:B------:R-:W-:Y:S01]  /*0f50*/  NOP ;  /* 0x0000000000007918 */ /* 0x000fe20000000000 */
[----:B-1----:R-:W-:-:S05]  /*0f60*/  IMAD.SHL.U32 R8, R2, 0x4, RZ ;  /* 0x0000000402087824 */ /* 0x002fca00078e00ff */
[----:B------:R-:W1:Y:S01]  /*0f70*/  LDS R5, [R8+UR8] ;  /* 0x0000000808057984 */ /* 0x000e620008000800 */
[----:B------:R-:W-:-:S05]  /*0f80*/  IADD3 R2, P1, PT, R8, UR16, RZ ;  /* 0x0000001008027c10 */ /* 0x000fca000ff3e0ff */
[----:B------:R-:W-:-:S05]  /*0f90*/  IMAD.X R3, RZ, RZ, UR17, P1 ;  /* 0x00000011ff037e24 */ /* 0x000fca00088e06ff */
[----:B-1----:R1:W3:Y:S01]  /*0fa0*/  ATOMG.E.EXCH.STRONG.GPU PT, RZ, [R2], R5 ;  /* 0x0000000502ff73a8 */ /* 0x0022e200041ee100 */
[----:B------:R-:W-:-:S04]  /*0fb0*/  DEPBAR {5,4,3,2,1,0} ;  /* 0x0000003f0000791a */ /* 0x000fc80000000000 */
[----:B------:R-:W4:Y:S02]  /*0fc0*/  CCTL.E.C.LDCU.IV.DEEP [UR16] ;  /* 0x0000000010007540 */ /* 0x000f240009c08000 */
[----:B----4-:R1:W-:Y:S01]  /*0fd0*/  UTMACCTL.IV [UR16] ;  /* 0x00000000100079b9 */ /* 0x0103e20008000000 */
[----:B------:R-:W-:Y:S01]  /*0fe0*/  NOP ;  /* 0x0000000000007918 */ /* 0x000fe20000000000 */
.L_x_35:
[----:B------:R-:W-:Y:S05]  /*0ff0*/  @P0 BRA `(.L_x_36) ;  /* 0x00000000000c0947 */ /* 0x000fea0003800000 */
[----:B------:R0:W-:Y:S01]  /*1000*/  UTMACMDFLUSH ;  /* 0x00000000000079b7 */ /* 0x0001e20000000000 */
[----:B------:R-:W-:Y:S05]  /*1010*/  @P0 BRA `(.L_x_36) ;  /* 0x0000000000040947 */ /* 0x000fea0003800000 */
[----:B------:R-:W-:-:S04]  /*1020*/  DEPBAR.LE SB0, 0x0 ;  /* 0x000080000000791a */ /* 0x000fc80000000000 */
.L_x_36:
[----:B------:R-:W-:Y:S05]  /*1030*/  WARPSYNC.ALL ;  /* 0x0000000000007948 */ /* 0x000fea0003800000 */
[----:B------:R-:W-:Y:S01]  /*1040*/  NOP ;  /* 0x0000000000007918 */ /* 0x000fe20000000000 */
[----:B---3--:R-:W-:Y:S06]  /*1050*/  BAR.SYNC.DEFER_BLOCKING 0x0 ;  /* 0x0000000000007b1d */ /* 0x008fec0000010000 */
[----:B------:R-:W-:Y:S02]  /*1060*/  BSSY.RECONVERGENT B2, `(.L_x_37) ;  /* 0x000000b000027945 */ /* 0x000fe40003800200 */
[----:B------:R-:W-:Y:S06]  /*1070*/  BAR.SYNC.DEFER_BLOCKING 0x0 ;  /* 0x0000000000007b1d */ /* 0x000fec0000010000 */
[----:B------:R3:W-:Y:S01]  /*1080*/  @!P0 STS [R4], RZ ;  /* 0x000000ff04008388 */ /* 0x0007e20000000800 */
[----:B------:R-:W-:Y:S01]  /*1090*/  NOP ;  /* 0x0000000000007918 */ /* 0x000fe20000000000 */
[----:B------:R-:W-:Y:S05]  /*10a0*/  @P3 BRA `(.L_x_38) ;  /* 0x0000000000183947 */ /* 0x000fea0003800000 */
[----:B-1--45:R-:W1:Y:S01]  /*10b0*/  LDS R2, [UR8+0x8] ;  /* 0x00000808ff027984 */ /* 0x032e620008000800 */
[----:B--23--:R-:W2:Y:S01]  /*10c0*/  LDC.64 R4, c[0x0][0x390] ;  /* 0x0000e400ff047b82 */ /* 0x00cea20000000a00 */
[----:B------:R-:W-:Y:S02]  /*10d0*/  IMAD.MOV.U32 R3, RZ, RZ, 0x70 ;  /* 0x00000070ff037424 */ /* 0x000fe400078e00ff */
[----:B--2---:R2:W-:Y:S03]  /*10e0*/  STS.64 [UR8], R4 ;  /* 0x00000004ff007988 */ /* 0x0045e60008000a08 */
[----:B-1----:R-:W-:-:S05]  /*10f0*/  LOP3.LUT R2, R2, 0x10, R3, 0xd8, !PT ;  /* 0x0000001002027812 */ /* 0x002fca00078ed803 */
[----:B------:R2:W-:Y:S02]  /*1100*/  STS [UR8+0x8], R2 ;  /* 0x00000802ff007988 */ /* 0x0005e40008000808 */
.L_x_38:
[----:B-1----:R-:W-:Y:S05]  /*1110*/  BSYNC.RECONVERGENT B2 ;  /* 0x0000000000027941 */ /* 0x002fea0003800200 */
.L_x_37:
[----:B------:R-:W-:Y:S04]  /*1120*/  BSSY.RECONVERGENT B3, `(.L_x_39) ;  /* 0x0000033000037945 */ /* 0x000fe80003800200 */
[----:B------:R-:W-:Y:S04]  /*1130*/  BSSY.RELIABLE B2, `(.L_x_40) ;  /* 0x000002e000027945 */ /* 0x000fe80003800100 */
[----:B------:R-:W-:Y:S05]  /*1140*/  @P3 BRA `(.L_x_41) ;  /* 0x0000000000243947 */ /* 0x000fea0003800000 */
[----:B--2-45:R-:W1:Y:S01]  /*1150*/  LDS R2, [UR8+0x34] ;  /* 0x00003408ff027984 */ /* 0x034e620008000800 */
[----:B------:R-:W-:-:S05]  /*1160*/  IMAD.MOV.U32 R3, RZ, RZ, 0x3f000000 ;  /* 0x3f000000ff037424 */ /* 0x000fca00078e00ff */
[----:B-1----:R-:W-:-:S05]  /*1170*/  LOP3.LUT R2, R2, 0xff000000, R3, 0xb8, !PT ;  /* 0xff00000002027812 */ /* 0x002fca00078eb803 */
[----:B------:R1:W-:Y:S01]  /*1180*/  STS [UR8+0x34], R2 ;  /* 0x00003402ff007988 */ /* 0x0003e20008000808 */
[----:B------:R-:W-:Y:S05]  /*1190*/  @P3 BRA `(.L_x_42) ;  /* 0x0000000000183947 */ /* 0x000fea0003800000 */
[----:B-1----:R-:W1:Y:S01]  /*11a0*/  LDS R2, [UR8+0x38] ;  /* 0x00003808ff027984 */ /* 0x002e620008000800 */
[----:B------:R-:W-:-:S05]  /*11b0*/  IMAD.MOV.U32 R3, RZ, RZ, 0x7f ;  /* 0x0000007fff037424 */ /* 0x000fca00078e00ff */
[----:B-1----:R-:W-:-:S05]  /*11c0*/  LOP3.LUT R2, R2, 0xff, R3, 0xb8, !PT ;  /* 0x000000ff02027812 */ /* 0x002fca00078eb803 */
[----:B------:R1:W-:Y:S02]  /*11d0*/  STS [UR8+0x38], R2 ;  /* 0x00003802ff007988 */ /* 0x0003e40008000808 */
.L_x_41:
[----:B------:R-:W-:Y:S05]  /*11e0*/  @P3 BRA `(.L_x_43) ;  /* 0x00000000000c3947 */ /* 0x000fea0003800000 */
[----:B------:R1:W-:Y:S02]  /*11f0*/  STS [UR8+0x20], R7 ;  /* 0x00002007ff007988 */ /* 0x0003e40008000808 */
.L_x_42:
[----:B------:R-:W-:Y:S05]  /*1200*/  @P3 BRA `(.L_x_44) ;  /* 0x0000000000243947 */ /* 0x000fea0003800000 */
[----:B------:R1:W-:Y:S02]  /*1210*/  STS [UR8+0x24], R6 ;  /* 0x00002406ff007988 */ /* 0x0003e40008000808 */
.L_x_43:
[----:B------:R-:W-:Y:S05]  /*1220*/  @P3 BRA `(.L_x_45) ;  /* 0x00000000002c3947 */ /* 0x000fea0003800000 */
[----:B-12-45:R-:W1:Y:S01]  /*1230*/  LDS R2, [UR8+0x1c] ;  /* 0x00001c08ff027984 */ /* 0x036e620008000800 */
[----:B------:R-:W2:Y:S02]  /*1240*/  LDC.64 R6, c[0x0][0x3b8] ;  /* 0x0000ee00ff067b82 */ /* 0x000ea40000000a00 */
[--C-:B--2---:R-:W-:Y:S02]  /*1250*/  SHF.R.U32.HI R5, RZ, 0x4, R7.reuse ;  /* 0x00000004ff057819 */ /* 0x104fe40000011607 */
[----:B------:R-:W-:-:S05]  /*1260*/  SHF.R.U64 R3, R6, 0x4, R7 ;  /* 0x0000000406037819 */ /* 0x000fca0000001207 */
[----:B------:R2:W-:Y:S01]  /*1270*/  STS [UR8+0xc], R3 ;  /* 0x00000c03ff007988 */ /* 0x0005e20008000808 */
[----:B-1----:R-:W-:-:S05]  /*1280*/  LOP3.LUT R2, R2, 0xf, R5, 0xb8, !PT ;  /* 0x0000000f02027812 */ /* 0x002fca00078eb805 */
[----:B------:R2:W-:Y:S02]  /*1290*/  STS [UR8+0x1c], R2 ;  /* 0x00001c02ff007988 */ /* 0x0005e40008000808 */
.L_x_44:
[----:B------:R-:W-:Y:S05]  /*12a0*/  @P3 BRA `(.L_x_46) ;  /* 0x00000000001c3947 */ /* 0x000fea0003800000 */
[----:B-12-45:R-:W1:Y:S02]  /*12b0*/  LDS R2, [UR8+0x34] ;  /* 0x00003408ff027984 */ /* 0x036e640008000800 */
[----:B-1----:R-:W-:-:S05]  /*12c0*/  LOP3.LUT R2, R2, 0x7, RZ, 0xb8, !PT ;  /* 0x0000000702027812 */ /* 0x002fca00078eb8ff */
[----:B------:R1:W-:Y:S02]  /*12d0*/  STS [UR8+0x34], R2 ;  /* 0x00003402ff007988 */ /* 0x0003e40008000808 */
.L_x_45:
[----:B------:R-:W-:Y:S05]  /*12e0*/  @P3 BRA `(.L_x_47) ;  /* 0x00000000001c3947 */ /* 0x000fea0003800000 */
[----:B-12-45:R-:W1:Y:S02]  /*12f0*/  LDS R2, [UR8+0x34] ;  /* 0x00003408ff027984 */ /* 0x036e640008000800 */
[----:B-1----:R-:W-:-:S05]  /*1300*/  LOP3.LUT R2, R2, 0x38, RZ, 0xb8, !PT ;  /* 0x0000003802027812 */ /* 0x002fca00078eb8ff */
[----:B------:R1:W-:Y:S02]  /*1310*/  STS [UR8+0x34], R2 ;  /* 0x00003402ff007988 */ /* 0x0003e40008000808 */
.L_x_46:
[----:B------:R-:W-:Y:S05]  /*1320*/  @P3 BRA `(.L_x_48) ;  /* 0x00000000001c3947 */ /* 0x000fea0003800000 */
[----:B-12-45:R-:W1:Y:S02]  /*1330*/  LDS R2, [UR8+0x8] ;  /* 0x00000808ff027984 */ /* 0x036e640008000800 */
[----:B-1----:R-:W-:-:S05]  /*1340*/  LOP3.LUT R2, R2, 0x780, RZ, 0xb8, !PT ;  /* 0x0000078002027812 */ /* 0x002fca00078eb8ff */
[----:B------:R1:W-:Y:S02]  /*1350*/  STS [UR8+0x8], R2 ;  /* 0x00000802ff007988 */ /* 0x0003e40008000808 */
.L_x_47:
[----:B------:R-:W-:Y:S05]  /*1360*/  @P3 BRA `(.L_x_49) ;  /* 0x0000000000283947 */ /* 0x000fea0003800000 */
[----:B-12-45:R-:W1:Y:S02]  /*1370*/  LDS R2, [UR8+0x8] ;  /* 0x00000808ff027984 */ /* 0x036e640008000800 */
[----:B-1----:R-:W-:-:S05]  /*1380*/  LOP3.LUT R2, R2, 0x1800, RZ, 0xb8, !PT ;  /* 0x0000180002027812 */ /* 0x002fca00078eb8ff */
[----:B------:R1:W-:Y:S02]  /*1390*/  STS [UR8+0x8], R2 ;  /* 0x00000802ff007988 */ /* 0x0003e40008000808 */
.L_x_48:
[----:B------:R-:W-:Y:S05]  /*13a0*/  @P3 BREAK.RELIABLE B2 ;  /* 0x0000000000023942 */ /* 0x000fea0003800100 */
[----:B------:R-:W-:Y:S05]  /*13b0*/  @P3 BRA `(.L_x_50) ;  /* 0x0000000000243947 */ /* 0x000fea0003800000 */
[----:B-12-45:R-:W1:Y:S01]  /*13c0*/  LDS R2, [UR8+0x8] ;  /* 0x00000808ff027984 */ /* 0x036e620008000800 */
[----:B------:R-:W-:-:S05]  /*13d0*/  IMAD.MOV.U32 R3, RZ, RZ, 0x6000 ;  /* 0x00006000ff037424 */ /* 0x000fca00078e00ff */
[----:B-1----:R-:W-:-:S04]  /*13e0*/  LOP3.LUT R2, R2, 0x4000, R3, 0xd8, !PT ;  /* 0x0000400002027812 */ /* 0x002fc800078ed803 */
[----:B------:R-:W-:-:S05]  /*13f0*/  LOP3.LUT R2, R2, 0x400000, RZ, 0xb8, !PT ;  /* 0x0040000002027812 */ /* 0x000fca00078eb8ff */
[----:B------:R1:W-:Y:S02]  /*1400*/  STS [UR8+0x8], R2 ;  /* 0x00000802ff007988 */ /* 0x0003e40008000808 */
.L_x_49:
[----:B------:R-:W-:Y:S05]  /*1410*/  BSYNC.RELIABLE B2 ;  /* 0x0000000000027941 */ /* 0x000fea0003800100 */
.L_x_40:
[----:B-12-45:R-:W1:Y:S02]  /*1420*/  @!P3 LDS R2, [UR8+0x8] ;  /* 0x00000808ff02b984 */ /* 0x036e640008000800 */
[----:B-1----:R-:W-:-:S05]  /*1430*/  @!P3 LOP3.LUT R2, R2, 0x8000, RZ, 0xb8, !PT ;  /* 0x000080000202b812 */ /* 0x002fca00078eb8ff */
[----:B------:R1:W-:Y:S02]  /*1440*/  @!P3 STS [UR8+0x8], R2 ;  /* 0x00000802ff00b988 */ /* 0x0003e40008000808 */
.L_x_50:
[----:B------:R-:W-:Y:S05]  /*1450*/  BSYNC.RECONVERGENT B3 ;  /* 0x0000000000037941 */ /* 0x000fea0003800200 */
.L_x_39:
        /* <DEDUP_REMOVED lines=9> */
[----:B-1-3--:R-:W-:-:S05]  /*14f0*/  IMAD.SHL.U32 R4, R2, 0x4, RZ ;  /* 0x0000000402047824 */ /* 0x00afca00078e00ff */
[----:B------:R-:W1:Y:S01]  /*1500*/  LDS R5, [R4+UR8] ;  /* 0x0000000804057984 */ /* 0x000e620008000800 */
[----:B------:R-:W-:Y:S01]  /*1510*/  IADD3 R2, P1, PT, R4, UR19, RZ ;  /* 0x0000001304027c10 */ /* 0x000fe2000ff3e0ff */
[----:B------:R-:W-:-:S04]  /*1520*/  UMOV UR4, UR19 ;  /* 0x0000001300047c82 */ /* 0x000fc80008000000 */
[----:B------:R-:W-:Y:S01]  /*1530*/  IMAD.X R3, RZ, RZ, UR24, P1 ;  /* 0x00000018ff037e24 */ /* 0x000fe200088e06ff */
[----:B------:R-:W-:-:S04]  /*1540*/  UMOV UR5, UR24 ;  /* 0x0000001800057c82 */ /* 0x000fc80008000000 */
[----:B-1----:R1:W2:Y:S01]  /*1550*/  ATOMG.E.EXCH.STRONG.GPU PT, RZ, [R2], R5 ;  /* 0x0000000502ff73a8 */ /* 0x0022a200041ee100 */
[----:B------:R-:W-:-:S04]  /*1560*/  DEPBAR {5,4,3,2,1,0} ;  /* 0x0000003f0000791a */ /* 0x000fc80000000000 */
[----:B------:R-:W3:Y:S02]  /*1570*/  CCTL.E.C.LDCU.IV.DEEP [UR4] ;  /* 0x0000000004007540 */ /* 0x000ee40009c08000 */
[----:B---3--:R1:W-:Y:S01]  /*1580*/  UTMACCTL.IV [UR4] ;  /* 0x00000000040079b9 */ /* 0x0083e20008000000 */
[----:B------:R-:W-:Y:S01]  /*1590*/  NOP ;  /* 0x0000000000007918 */ /* 0x000fe20000000000 */
.L_x_51:
[----:B------:R-:W-:Y:S05]  /*15a0*/  @P0 BRA `(.L_x_52) ;  /* 0x00000000000c0947 */ /* 0x000fea0003800000 */
[----:B------:R0:W-:Y:S01]  /*15b0*/  UTMACMDFLUSH ;  /* 0x00000000000079b7 */ /* 0x0001e20000000000 */
[----:B------:R-:W-:Y:S05]  /*15c0*/  @P0 BRA `(.L_x_52) ;  /* 0x0000000000040947 */ /* 0x000fea0003800000 */
[----:B------:R-:W-:-:S04]  /*15d0*/  DEPBAR.LE SB0, 0x0 ;  /* 0x000080000000791a */ /* 0x000fc80000000000 */
.L_x_52:
[----:B------:R-:W-:Y:S05]  /*15e0*/  WARPSYNC.ALL ;  /* 0x0000000000007948 */ /* 0x000fea0003800000 */
[----:B------:R-:W-:Y:S01]  /*15f0*/  NOP ;  /* 0x0000000000007918 */ /* 0x000fe20000000000 */
[----:B--2---:R-:W-:Y:S01]  /*1600*/  BAR.SYNC.DEFER_BLOCKING 0x0 ;  /* 0x0000000000007b1d */ /* 0x004fe20000010000 */
[----:B------:R-:W-:Y:S01]  /*1610*/  ISETP.GE.AND P0, PT, R10, 0x1, PT ;  /* 0x000000010a00780c */ /* 0x000fe20003f06270 */
[----:B------:R-:W-:Y:S01]  /*1620*/  USHF.L.U32 UR11, UR11, 0x7, URZ ;  /* 0x000000070b0b7899 */ /* 0x000fe200080006ff */
[----:B-1--45:R-:W-:Y:S01]  /*1630*/  SHF.R.U32.HI R2, RZ, 0x5, R0 ;  /* 0x00000005ff027819 */ /* 0x032fe20000011600 */
[----:B------:R-:W-:-:S02]  /*1640*/  USHF.L.U32 UR22, UR9, 0x6, URZ ;  /* 0x0000000609167899 */ /* 0x000fc400080006ff */
[----:B------:R-:W-:Y:S01]  /*1650*/  VOTEU.ALL UP0, P3 ;  /* 0x0000000000ff7886 */ /* 0x000fe20001800000 */
[----:B------:R-:W-:Y:S01]  /*1660*/  UMOV UR4, 0x1 ;  /* 0x0000000100047882 */ /* 0x000fe20000000000 */
[----:B------:R-:W-:Y:S01]  /*1670*/  VOTEU.ALL UP1, P3 ;  /* 0x0000000000ff7886 */ /* 0x000fe20001820000 */
[----:B------:R-:W-:Y:S02]  /*1680*/  R2UR UR18, R2 ;  /* 0x00000000021272ca */ /* 0x000fe400000e0000 */
[----:B------:R-:W-:-:S04]  /*1690*/  @!UP0 UIADD3 UR12, UPT, UPT, -UR4, 0x100000, URZ ;  /* 0x00100000040c8890 */ /* 0x000fc8000fffe1ff */
[----:B------:R-:W-:Y:S02]  /*16a0*/  @!UP0 USHF.L.U32 UR13, UR12, 0xb, URZ ;  /* 0x0000000b0c0d8899 */ /* 0x000fe400080006ff */
[----:B------:R-:W-:Y:S02]  /*16b0*/  @!UP0 USHF.L.U32 UR12, UR12, 0x1, URZ ;  /* 0x000000010c0c8899 */ /* 0x000fe400080006ff */
[----:B------:R-:W-:-:S04]  /*16c0*/  @!UP0 UIADD3 UR4, UPT, UPT, -UR4, 0x100000, URZ ;  /* 0x0010000004048890 */ /* 0x000fc8000fffe1ff */
[----:B------:R-:W-:Y:S02]  /*16d0*/  @!UP0 USHF.L.U32 UR5, UR4, 0xb, URZ ;  /* 0x0000000b04058899 */ /* 0x000fe400080006ff */
[----:B------:R-:W-:Y:S01]  /*16e0*/  @!UP0 USHF.L.U32 UR4, UR4, 0x1, URZ ;  /* 0x0000000104048899 */ /* 0x000fe200080006ff */
[----:B------:R-:W-:Y:S01]  /*16f0*/  VOTEU.ALL UP0, P3 ;  /* 0x0000000000ff7886 */ /* 0x000fe20001800000 */
[----:B------:R-:W1:Y:S04]  /*1700*/  FENCE.VIEW.ASYNC.S ;  /* 0x00000000000073c6 */ /* 0x000e680000000000 */
[----:B-1----:R1:W2:Y:S06]  /*1710*/  @!UP0 SYNCS.EXCH.64 URZ, [UR8+0x1800], UR12 ;  /* 0x0018000c08ff85b2 */ /* 0x0022ac0008000100 */
[----:B------:R1:W4:Y:S01]  /*1720*/  @!UP1 SYNCS.EXCH.64 URZ, [UR8+0x1810], UR4 ;  /* 0x0018100408ff95b2 */ /* 0x0003220008000100 */
[----:B------:R-:W-:Y:S05]  /*1730*/  @!P0 BRA `(.L_x_53) ;  /* 0x0000000400848947 */ /* 0x000fea0003800000 */
[----:B--2-4-:R-:W-:Y:S01]  /*1740*/  BAR.SYNC.DEFER_BLOCKING 0x0 ;  /* 0x0000000000007b1d */ /* 0x014fe20000010000 */
[----:B------:R-:W-:Y:S01]  /*1750*/  @!P3 IMAD.MOV.U32 R2, RZ, RZ, 0x1800 ;  /* 0x00001800ff02b424 */ /* 0x000fe200078e00ff */
[----:B------:R-:W-:Y:S02]  /*1760*/  ELECT P1, URZ, PT ;  /* 0x0000000000ff782f */ /* 0x000fe40003820000 */
[----:B------:R-:W-:Y:S02]  /*1770*/  ELECT P0, URZ, PT ;  /* 0x0000000000ff782f */ /* 0x000fe40003800000 */
[C---:B------:R-:W-:Y:S01]  /*1780*/  ISETP.LT.U32.AND P1, PT, R68.reuse, 0x20, P1 ;  /* 0x000000204400780c */ /* 0x040fe20000f21070 */
[----:B------:R-:W-:Y:S01]  /*1790*/  UIADD3 UR20, UPT, UPT, UR8, 0x1000, URZ ;  /* 0x0000100008147890 */ /* 0x000fe2000fffe0ff */
[----:B------:R-:W-:Y:S01]  /*17a0*/  ISETP.LT.U32.AND P0, PT, R68, 0x20, P0 ;  /* 0x000000204400780c */ /* 0x000fe20000701070 */
[----:B-1----:R-:W-:Y:S02]  /*17b0*/  USHF.R.U32.HI UR12, URZ, 0x4, UR8 ;  /* 0x00000004ff0c7899 */ /* 0x002fe40008011608 */
[----:B------:R-:W-:-:S02]  /*17c0*/  USHF.R.U32.HI UR14, URZ, 0x4, UR20 ;  /* 0x00000004ff0e7899 */ /* 0x000fc40008011614 */
[----:B------:R-:W-:Y:S02]  /*17d0*/  USGXT.U32 UR12, UR12, 0xe ;  /* 0x0000000e0c0c789a */ /* 0x000fe40008000000 */
[----:B------:R-:W-:Y:S01]  /*17e0*/  USGXT.U32 UR14, UR14, 0xe ;  /* 0x0000000e0e0e789a */ /* 0x000fe20008000000 */
[----:B------:R-:W-:Y:S01]  /*17f0*/  UMOV UR13, 0xc0004010 ;  /* 0xc0004010000d7882 */ /* 0x000fe20000000000 */
[----:B------:R-:W-:Y:S02]  /*1800*/  UMOV UR15, 0x80004020 ;  /* 0x80004020000f7882 */ /* 0x000fe40000000000 */
[----:B------:R-:W-:Y:S01]  /*1810*/  VOTEU.ANY UP0, P1 ;  /* 0x0000000000ff7886 */ /* 0x000fe20000800100 */
[----:B------:R-:W-:Y:S01]  /*1820*/  VOTEU.ANY UP2, P1 ;  /* 0x0000000000ff7886 */ /* 0x000fe20000840100 */
[----:B------:R-:W-:Y:S01]  /*1830*/  VOTEU.ANY UP1, P0 ;  /* 0x0000000000ff7886 */ /* 0x000fe20000020100 */
[----:B------:R-:W-:Y:S01]  /*1840*/  VOTEU.ANY UP3, P0 ;  /* 0x0000000000ff7886 */ /* 0x000fe20000060100 */
[----:B------:R1:W-:Y:S01]  /*1850*/  @!P3 SYNCS.ARRIVE.TRANS64 RZ, [UR8+0x1800], R2 ;  /* 0x00180002ffffb9a7 */ /* 0x0003e20008000008 */
[----:B------:R2:W-:Y:S06]  /*1860*/  MEMBAR.ALL.CTA ;  /* 0x0000000000007992 */ /* 0x0005ec0000008000 */
[----:B--2---:R-:W2:Y:S01]  /*1870*/  FENCE.VIEW.ASYNC.S ;  /* 0x00000000000073c6 */ /* 0x004ea20000000000 */
[----:B------:R-:W-:Y:S01]  /*1880*/  @UP0 UIADD3 UR9, UPT, UPT, UR8, 0x1800, URZ ;  /* 0x0000180008090890 */ /* 0x000fe2000fffe0ff */
[----:B------:R-:W-:Y:S01]  /*1890*/  @UP0 UMOV UR10, URZ ;  /* 0x000000ff000a0c82 */ /* 0x000fe20008000000 */
[----:B------:R-:W-:Y:S01]  /*18a0*/  @UP1 UIADD3 UR21, UPT, UPT, UR8, 0x1800, URZ ;  /* 0x0000180008151890 */ /* 0x000fe2000fffe0ff */
[----:B------:R-:W-:Y:S01]  /*18b0*/  @UP1 UMOV UR23, URZ ;  /* 0x000000ff00171c82 */ /* 0x000fe20008000000 */
[----:B------:R-:W-:Y:S01]  /*18c0*/  UISETP.NE.U32.AND UP0, UPT, UR18, URZ, UPT ;  /* 0x000000ff1200728c */ /* 0x000fe2000bf05070 */
[----:B--2---:R-:W-:Y:S06]  /*18d0*/  BAR.SYNC.DEFER_BLOCKING 0x0 ;  /* 0x0000000000007b1d */ /* 0x004fec0000010000 */
[----:B------:R1:W-:Y:S02]  /*18e0*/  @UP2 UTMALDG.2D [UR8], [UR6] ;  /* 0x00000008060025b4 */ /* 0x0003e40008008000 */
[----:B------:R-:W-:Y:S06]  /*18f0*/  BAR.SYNC.DEFER_BLOCKING 0x0 ;  /* 0x0000000000007b1d */ /* 0x000fec0000010000 */
[----:B------:R1:W-:Y:S02]  /*1900*/  @UP3 UTMALDG.2D [UR20], [UR16] ;  /* 0x00000014100035b4 */ /* 0x0003e40008008000 */
[----:B------:R-:W-:Y:S06]  /*1910*/  BAR.SYNC.DEFER_BLOCKING 0x0 ;  /* 0x0000000000007b1d */ /* 0x000fec0000010000 */
[----:B------:R-:W2:Y:S02]  /*1920*/  SYNCS.PHASECHK.TRANS64.TRYWAIT P0, [UR8+0x1800], RZ ;  /* 0x001800ffff0075a7 */ /* 0x000ea40008001108 */
[----:B-12---:R-:W-:Y:S05]  /*1930*/  @!P0 BRA `(.L_x_54) ;  /* 0x0000000800cc8947 */ /* 0x006fea0003800000 */
.L_x_66:
[----:B------:R-:W-:Y:S05]  /*1940*/  BRA.U UP0, `(.L_x_55) ;  /* 0x0000000100107547 */ /* 0x000fea000b800000 */
[----:B------:R-:W-:Y:S01]  /*1950*/  UMOV UR4, 0x0 ;  /* 0x0000000000047882 */ /* 0x000fe20000000000 */
[----:B------:R-:W-:Y:S02]  /*1960*/  UMOV UR5, 0x8110010 ;  /* 0x0811001000057882 */ /* 0x000fe40000000000 */
[----:B------:R1:W-:Y:S01]  /*1970*/  UTCQMMA gdesc[UR12], gdesc[UR14], tmem[UR25], tmem[UR4], idesc[UR5], !UPT ;  /* 0x00ff040e0c0075ea */ /* 0x0003e2000f800319 */
[----:B------:R-:W-:Y:S02]  /*1980*/  NOP ;  /* 0x0000000000007918 */ /* 0x000fe40000000000 */
.L_x_55:
[----:B------:R-:W-:Y:S01]  /*1990*/  ELECT P0, URZ, PT ;  /* 0x0000000000ff782f */ /* 0x000fe20003800000 */
[----:B-1----:R-:W-:-:S03]  /*19a0*/  UIADD3 UR4, UPT, UPT, UR8, 0x1810, URZ ;  /* 0x0000181008047890 */ /* 0x002fc6000fffe0ff */
[----:B------:R-:W-:Y:S01]  /*19b0*/  ISETP.LT.U32.AND P0, PT, R68, 0x20, P0 ;  /* 0x000000204400780c */ /* 0x000fe20000701070 */
[----:B------:R-:W-:-:S12]  /*19c0*/  UMOV UR5, URZ ;  /* 0x000000ff00057c82 */ /* 0x000fd80008000000 */
[----:B------:R-:W-:Y:S01]  /*19d0*/  VOTEU.ANY UP0, P0 ;  /* 0x0000000000ff7886 */ /* 0x000fe20000000100 */
[----:B------:R-:W-:Y:S01]  /*19e0*/  VOTEU.ANY UP1, P0 ;  /* 0x0000000000ff7886 */ /* 0x000fe20000020100 */
[----:B------:R-:W-:-:S03]  /*19f0*/  ISETP.GE.U32.AND P0, PT, R10, 0x21, PT ;  /* 0x000000210a00780c */ /* 0x000fc60003f06070 */
[----:B------:R-:W-:Y:S02]  /*1a00*/  @UP0 UMOV UR9, UR4 ;  /* 0x0000000400090c82 */ /* 0x000fe40008000000 */
[----:B------:R1:W-:Y:S01]  /*1a10*/  @UP1 UTCBAR [UR9], URZ ;  /* 0x000000ff090013e9 */ /* 0x0003e200080000ff */
[----:B------:R-:W-:Y:S06]  /*1a20*/  BAR.SYNC.DEFER_BLOCKING 0x0 ;  /* 0x0000000000007b1d */ /* 0x000fec0000010000 */
[----:B------:R-:W2:Y:S02]  /*1a30*/  SYNCS.PHASECHK.TRANS64.TRYWAIT P1, [UR8+0x1810], RZ ;  /* 0x001810ffff0075a7 */ /* 0x000ea40008021108 */
[----:B-12---:R-:W-:Y:S05]  /*1a40*/  @!P1 BRA `(.L_x_56) ;  /* 0x0000000800949947 */ /* 0x006fea0003800000 */
.L_x_67:
[----:B------:R-:W-:Y:S05]  /*1a50*/  @!P0 BRA `(.L_x_53) ;  /* 0x0000000000bc8947 */ /* 0x000fea0003800000 */
[----:B------:R-:W-:Y:S01]  /*1a60*/  IMAD.MOV.U32 R2, RZ, RZ, 0x1 ;  /* 0x00000001ff027424 */ /* 0x000fe200078e00ff */
[----:B------:R-:W1:Y:S01]  /*1a70*/  LDCU UR26, c[0x0][0x3a0] ;  /* 0x00007400ff1a77ac */ /* 0x000e620008000800 */
[----:B------:R-:W-:-:S05]  /*1a80*/  UMOV UR10, 0x20 ;  /* 0x00000020000a7882 */ /* 0x000fca0000000000 */
.L_x_60:
[----:B------:R-:W-:Y:S01]  /*1a90*/  BAR.SYNC.DEFER_BLOCKING 0x0 ;  /* 0x0000000000007b1d */ /* 0x000fe20000010000 */
[----:B------:R-:W-:Y:S01]  /*1aa0*/  @!P3 IMAD.MOV.U32 R3, RZ, RZ, 0x1800 ;  /* 0x00001800ff03b424 */ /* 0x000fe200078e00ff */
[----:B------:R-:W-:Y:S02]  /*1ab0*/  ELECT P1, URZ, PT ;  /* 0x0000000000ff782f */ /* 0x000fe40003820000 */
[----:B------:R-:W-:Y:S02]  /*1ac0*/  ELECT P0, URZ, PT ;  /* 0x0000000000ff782f */ /* 0x000fe40003800000 */
[C---:B------:R-:W-:Y:S01]  /*1ad0*/  ISETP.LT.U32.AND P1, PT, R68.reuse, 0x20, P1 ;  /* 0x000000204400780c */ /* 0x040fe20000f21070 */
[----:B------:R-:W-:Y:S01]  /*1ae0*/  UMOV UR23, UR10 ;  /* 0x0000000a00177c82 */ /* 0x000fe20008000000 */
[----:B------:R-:W-:-:S11]  /*1af0*/  ISETP.LT.U32.AND P0, PT, R68, 0x20, P0 ;  /* 0x000000204400780c */ /* 0x000fd60000701070 */
[----:B------:R-:W-:Y:S02]  /*1b00*/  VOTEU.ANY UP0, P1 ;  /* 0x0000000000ff7886 */ /* 0x000fe40000800100 */
[----:B------:R-:W-:Y:S01]  /*1b10*/  VOTEU.ANY UP1, P0 ;  /* 0x0000000000ff7886 */ /* 0x000fe20000020100 */
[----:B--2---:R2:W-:Y:S01]  /*1b20*/  @!P3 SYNCS.ARRIVE.TRANS64 RZ, [UR8+0x1800], R3 ;  /* 0x00180003ffffb9a7 */ /* 0x0045e20008000008 */
[----:B------:R4:W-:Y:S06]  /*1b30*/  MEMBAR.ALL.CTA ;  /* 0x0000000000007992 */ /* 0x0009ec0000008000 */
[----:B----4-:R-:W4:Y:S01]  /*1b40*/  FENCE.VIEW.ASYNC.S ;  /* 0x00000000000073c6 */ /* 0x010f220000000000 */
[----:B------:R-:W-:Y:S01]  /*1b50*/  @UP0 UIADD3 UR9, UPT, UPT, UR8, 0x1800, URZ ;  /* 0x0000180008090890 */ /* 0x000fe2000fffe0ff */
[----:B----4-:R-:W-:Y:S01]  /*1b60*/  VOTEU.ANY UP0, P1 ;  /* 0x0000000000ff7886 */ /* 0x010fe20000800100 */
[----:B------:R-:W-:-:S02]  /*1b70*/  @UP1 UIADD3 UR20, UPT, UPT, UR8, 0x1000, URZ ;  /* 0x0000100008141890 */ /* 0x000fc4000fffe0ff */
[----:B------:R-:W-:Y:S01]  /*1b80*/  @UP1 UIADD3 UR21, UPT, UPT, UR8, 0x1800, URZ ;  /* 0x0000180008151890 */ /* 0x000fe2000fffe0ff */
[----:B--2---:R-:W-:Y:S01]  /*1b90*/  IMAD.U32 R3, R2, -0x80000000, RZ ;  /* 0x8000000002037824 */ /* 0x004fe200078e00ff */
[----:B------:R-:W-:Y:S01]  /*1ba0*/  VOTEU.ANY UP1, P0 ;  /* 0x0000000000ff7886 */ /* 0x000fe20000020100 */
[----:B------:R-:W-:Y:S06]  /*1bb0*/  BAR.SYNC.DEFER_BLOCKING 0x0 ;  /* 0x0000000000007b1d */ /* 0x000fec0000010000 */
[----:B------:R2:W-:Y:S01]  /*1bc0*/  @UP0 UTMALDG.2D [UR8], [UR6] ;  /* 0x00000008060005b4 */ /* 0x0005e20008008000 */
[----:B------:R-:W-:Y:S01]  /*1bd0*/  UISETP.NE.U32.AND UP0, UPT, UR18, URZ, UPT ;  /* 0x000000ff1200728c */ /* 0x000fe2000bf05070 */
[----:B------:R-:W-:Y:S06]  /*1be0*/  BAR.SYNC.DEFER_BLOCKING 0x0 ;  /* 0x0000000000007b1d */ /* 0x000fec0000010000 */
[----:B------:R2:W-:Y:S02]  /*1bf0*/  @UP1 UTMALDG.2D [UR20], [UR16] ;  /* 0x00000014100015b4 */ /* 0x0005e40008008000 */
[----:B------:R-:W-:Y:S06]  /*1c00*/  BAR.SYNC.DEFER_BLOCKING 0x0 ;  /* 0x0000000000007b1d */ /* 0x000fec0000010000 */
[----:B------:R-:W4:Y:S02]  /*1c10*/  SYNCS.PHASECHK.TRANS64.TRYWAIT P0, [UR8+0x1800], R3 ;  /* 0x00180003ff0075a7 */ /* 0x000f240008001108 */
[----:B--2-4-:R-:W-:Y:S05]  /*1c20*/  @!P0 BRA `(.L_x_57) ;  /* 0x0000000800288947 */ /* 0x014fea0003800000 */
.L_x_68:
[----:B------:R-:W-:Y:S05]  /*1c30*/  BRA.U UP0, `(.L_x_58) ;  /* 0x0000000100107547 */ /* 0x000fea000b800000 */
[----:B------:R-:W-:Y:S01]  /*1c40*/  UMOV UR20, 0x0 ;  /* 0x0000000000147882 */ /* 0x000fe20000000000 */
[----:B------:R-:W-:Y:S02]  /*1c50*/  UMOV UR21, 0x8110010 ;  /* 0x0811001000157882 */ /* 0x000fe40000000000 */
[----:B------:R2:W-:Y:S01]  /*1c60*/  UTCQMMA gdesc[UR12], gdesc[UR14], tmem[UR25], tmem[UR20], idesc[UR21], UPT ;  /* 0x00ff140e0c0075ea */ /* 0x0005e2000b800319 */
[----:B------:R-:W-:Y:S02]  /*1c70*/  NOP ;  /* 0x0000000000007918 */ /* 0x000fe40000000000 */
.L_x_58:
[----:B------:R-:W-:-:S04]  /*1c80*/  ELECT P0, URZ, PT ;  /* 0x0000000000ff782f */ /* 0x000fc80003800000 */
[----:B------:R-:W-:-:S13]  /*1c90*/  ISETP.LT.U32.AND P0, PT, R68, 0x20, P0 ;  /* 0x000000204400780c */ /* 0x000fda0000701070 */
[----:B------:R-:W-:Y:S01]  /*1ca0*/  VOTEU.ANY UP0, P0 ;  /* 0x0000000000ff7886 */ /* 0x000fe20000000100 */
[----:B------:R-:W-:-:S04]  /*1cb0*/  VOTEU.ANY UP1, P0 ;  /* 0x0000000000ff7886 */ /* 0x000fc80000020100 */
[----:B------:R-:W-:Y:S02]  /*1cc0*/  @UP0 UMOV UR9, UR4 ;  /* 0x0000000400090c82 */ /* 0x000fe40008000000 */
[----:B------:R4:W-:Y:S01]  /*1cd0*/  @UP1 UTCBAR [UR9], URZ ;  /* 0x000000ff090013e9 */ /* 0x0009e200080000ff */
[----:B------:R-:W-:Y:S06]  /*1ce0*/  BAR.SYNC.DEFER_BLOCKING 0x0 ;  /* 0x0000000000007b1d */ /* 0x000fec0000010000 */
[----:B------:R-:W5:Y:S02]  /*1cf0*/  SYNCS.PHASECHK.TRANS64.TRYWAIT P0, [UR8+0x1810], R3 ;  /* 0x00181003ff0075a7 */ /* 0x000f640008001108 */
[----:B----45:R-:W-:Y:S05]  /*1d00*/  @!P0 BRA `(.L_x_59) ;  /* 0x0000000400fc8947 */ /* 0x030fea0003800000 */
.L_x_69:
[----:B------:R-:W-:Y:S01]  /*1d10*/  UIADD3 UR10, UPT, UPT, UR10, 0x20, URZ ;  /* 0x000000200a0a7890 */ /* 0x000fe2000fffe0ff */
[----:B------:R-:W-:-:S03]  /*1d20*/  LOP3.LUT R2, R2, 0x1, RZ, 0x3c, !PT ;  /* 0x0000000102027812 */ /* 0x000fc600078e3cff */
[----:B-1----:R-:W-:-:S09]  /*1d30*/  UISETP.GE.AND UP0, UPT, UR10, UR26, UPT ;  /* 0x0000001a0a00728c */ /* 0x002fd2000bf06270 */
[----:B------:R-:W-:Y:S05]  /*1d40*/  BRA.U !UP0, `(.L_x_60) ;  /* 0xfffffffd08507547 */ /* 0x000fea000b83ffff */
.L_x_53:
[----:B--2-4-:R-:W-:Y:S06]  /*1d50*/  BAR.SYNC.DEFER_BLOCKING 0x0 ;  /* 0x0000000000007b1d */ /* 0x014fec0000010000 */
[----:B------:R-:W-:Y:S04]  /*1d60*/  BSSY.RECONVERGENT B3, `(.L_x_61) ;  /* 0x0000004000037945 */ /* 0x000fe80003800200 */
[----:B------:R-:W-:Y:S05]  /*1d70*/  @P3 BRA `(.L_x_62) ;  /* 0x0000000000083947 */ /* 0x000fea0003800000 */
[----:B------:R-:W2:Y:S02]  /*1d80*/  SYNCS.CCTL.IV [UR8+0x1800] ;  /* 0x00180000ff0079b1 */ /* 0x000ea40008000008 */
[----:B--2---:R-:W2:Y:S02]  /*1d90*/  SYNCS.CCTL.IV [UR8+0x1810] ;  /* 0x00181000ff0079b1 */ /* 0x004ea40008000008 */
.L_x_62:
[----:B-1----:R-:W-:Y:S05]  /*1da0*/  BSYNC.RECONVERGENT B3 ;  /* 0x0000000000037941 */ /* 0x002fea0003800200 */
.L_x_61:
[----:B------:R-:W-:Y:S01]  /*1db0*/  USHF.L.U32 UR18, UR18, 0x15, URZ ;  /* 0x0000001512127899 */ /* 0x000fe200080006ff */
[C---:B------:R-:W-:Y:S01]  /*1dc0*/  IMAD.SHL.U32 R2, R0.reuse, 0x40, RZ ;  /* 0x0000004000027824 */ /* 0x040fe200078e00ff */
[----:B------:R-:W-:Y:S01]  /*1dd0*/  ELECT P0, URZ, PT ;  /* 0x0000000000ff782f */ /* 0x000fe20003800000 */
[----:B------:R-:W-:Y:S01]  /*1de0*/  IMAD.SHL.U32 R3, R0, 0x8, RZ ;  /* 0x0000000800037824 */ /* 0x000fe200078e00ff */
[----:B------:R-:W-:Y:S02]  /*1df0*/  ULOP3.LUT UR18, UR18, 0x600000, URZ, 0xc0, !UPT ;  /* 0x0060000012127892 */ /* 0x000fe4000f8ec0ff */
[----:B------:R-:W-:Y:S01]  /*1e00*/  LOP3.LUT R0, R2, 0x1fc0, RZ, 0xc0, !PT ;  /* 0x00001fc002007812 */ /* 0x000fe200078ec0ff */
[----:B------:R-:W-:Y:S01]  /*1e10*/  UMOV UR9, UR22 ;  /* 0x0000001600097c82 */ /* 0x000fe20008000000 */
[----:B------:R-:W-:Y:S01]  /*1e20*/  UIADD3 UR18, UPT, UPT, UR25, UR18, URZ ;  /* 0x0000001219127290 */ /* 0x000fe2000fffe0ff */
[----:B------:R-:W-:Y:S01]  /*1e30*/  ISETP.LT.U32.AND P0, PT, R68, 0x20, P0 ;  /* 0x000000204400780c */ /* 0x000fe20000701070 */
[----:B------:R-:W-:Y:S01]  /*1e40*/  UMOV UR10, UR11 ;  /* 0x0000000b000a7c82 */ /* 0x000fe20008000000 */
[----:B------:R-:W-:-:S04]  /*1e50*/  LOP3.LUT R0, R0, 0x30, R3, 0xf8, !PT ;  /* 0x0000003000007812 */ /* 0x000fc800078ef803 */
[C---:B------:R-:W-:Y:S02]  /*1e60*/  LOP3.LUT R2, R0.reuse, 0x10, RZ, 0x3c, !PT ;  /* 0x0000001000027812 */ /* 0x040fe400078e3cff */
[----:B---3--:R-:W1:Y:S01]  /*1e70*/  LDTM.x64 R4, tmem[UR18] ;  /* 0x00000012000479ee */ /* 0x008e620008340000 */
[----:B------:R-:W-:Y:S01]  /*1e80*/  NOP ;  /* 0x0000000000007918 */ /* 0x000fe20000000000 */
[----:B------:R-:W-:-:S03]  /*1e90*/  LOP3.LUT R3, R0, 0x20, RZ, 0x3c, !PT ;  /* 0x0000002000037812 */ /* 0x000fc600078e3cff */
[----:B-1----:R-:W-:Y:S01]  /*1ea0*/  VOTEU.ANY UP0, P0 ;  /* 0x0000000000ff7886 */ /* 0x002fe20000000100 */
[----:B------:R-:W-:-:S04]  /*1eb0*/  VOTEU.ANY UP1, P0 ;  /* 0x0000000000ff7886 */ /* 0x000fc80000020100 */
[----:B------:R-:W-:Y:S01]  /*1ec0*/  @UP0 UMOV UR4, UR19 ;  /* 0x0000001300040c82 */ /* 0x000fe20008000000 */
[----:B------:R-:W-:Y:S01]  /*1ed0*/  @UP0 UMOV UR5, UR24 ;  /* 0x0000001800050c82 */ /* 0x000fe20008000000 */
[----:B--2---:R-:W-:Y:S01]  /*1ee0*/  BAR.SYNC.DEFER_BLOCKING 0x0 ;  /* 0x0000000000007b1d */ /* 0x004fe20000010000 */
[----:B------:R-:W-:Y:S02]  /*1ef0*/  F2FP.SATFINITE.E4M3.F32.PACK_AB_MERGE_C R6, R7, R6, RZ ;  /* 0x000000060706723e */ /* 0x000fe400048070ff */
[----:B------:R-:W-:Y:S02]  /*1f00*/  F2FP.SATFINITE.E4M3.F32.PACK_AB_MERGE_C R10, R11, R10, RZ ;  /* 0x0000000a0b0a723e */ /* 0x000fe400048070ff */
[----:B------:R-:W-:Y:S02]  /*1f10*/  F2FP.SATFINITE.E4M3.F32.PACK_AB_MERGE_C R14, R15, R14, RZ ;  /* 0x0000000e0f0e723e */ /* 0x000fe400048070ff */
[----:B------:R-:W-:Y:S02]  /*1f20*/  F2FP.SATFINITE.E4M3.F32.PACK_AB_MERGE_C R7, R19, R18, RZ ;  /* 0x000000121307723e */ /* 0x000fe400048070ff */
[----:B------:R-:W-:-:S02]  /*1f30*/  F2FP.SATFINITE.E4M3.F32.PACK_AB_MERGE_C R22, R23, R22, RZ ;  /* 0x000000161716723e */ /* 0x000fc400048070ff */
[----:B------:R-:W-:Y:S02]  /*1f40*/  F2FP.SATFINITE.E4M3.F32.PACK_AB_MERGE_C R26, R27, R26, RZ ;  /* 0x0000001a1b1a723e */ /* 0x000fe400048070ff */
        /* <DEDUP_REMOVED lines=10> */
[----:B------:R-:W-:-:S02]  /*1ff0*/  F2FP.SATFINITE.E4M3.F32.PACK_AB_MERGE_C R4, R5, R4, R6 ;  /* 0x000000040504723e */ /* 0x000fc40004807006 */
[----:B------:R-:W-:Y:S02]  /*2000*/  F2FP.SATFINITE.E4M3.F32.PACK_AB_MERGE_C R5, R9, R8, R10 ;  /* 0x000000080905723e */ /* 0x000fe4000480700a */
[----:B------:R-:W-:Y:S02]  /*2010*/  F2FP.SATFINITE.E4M3.F32.PACK_AB_MERGE_C R6, R13, R12, R14 ;  /* 0x0000000c0d06723e */ /* 0x000fe4000480700e */
[----:B------:R-:W-:Y:S02]  /*2020*/  F2FP.SATFINITE.E4M3.F32.PACK_AB_MERGE_C R7, R17, R16, R7 ;  /* 0x000000101107723e */ /* 0x000fe40004807007 */
[----:B------:R-:W-:Y:S02]  /*2030*/  F2FP.SATFINITE.E4M3.F32.PACK_AB_MERGE_C R20, R21, R20, R22 ;  /* 0x000000141514723e */ /* 0x000fe40004807016 */
[----:B------:R-:W-:Y:S01]  /*2040*/  F2FP.SATFINITE.E4M3.F32.PACK_AB_MERGE_C R21, R25, R24, R26 ;  /* 0x000000181915723e */ /* 0x000fe2000480701a */
[----:B------:R1:W-:Y:S01]  /*2050*/  STS.128 [R0+UR8], R4 ;  /* 0x0000000400007988 */ /* 0x0003e20008000c08 */
[----:B------:R-:W-:-:S02]  /*2060*/  F2FP.SATFINITE.E4M3.F32.PACK_AB_MERGE_C R22, R29, R28, R30 ;  /* 0x0000001c1d16723e */ /* 0x000fc4000480701e */
[----:B------:R-:W-:Y:S02]  /*2070*/  F2FP.SATFINITE.E4M3.F32.PACK_AB_MERGE_C R23, R33, R32, R23 ;  /* 0x000000202117723e */ /* 0x000fe40004807017 */
[----:B------:R-:W-:Y:S02]  /*2080*/  F2FP.SATFINITE.E4M3.F32.PACK_AB_MERGE_C R36, R37, R36, R38 ;  /* 0x000000242524723e */ /* 0x000fe40004807026 */
[----:B------:R-:W-:Y:S01]  /*2090*/  F2FP.SATFINITE.E4M3.F32.PACK_AB_MERGE_C R37, R41, R40, R42 ;  /* 0x000000282925723e */ /* 0x000fe2000480702a */
[----:B------:R1:W-:Y:S01]  /*20a0*/  STS.128 [R2+UR8], R20 ;  /* 0x0000001402007988 */ /* 0x0003e20008000c08 */
[----:B------:R-:W-:Y:S02]  /*20b0*/  F2FP.SATFINITE.E4M3.F32.PACK_AB_MERGE_C R38, R45, R44, R46 ;  /* 0x0000002c2d26723e */ /* 0x000fe4000480702e */
[----:B------:R-:W-:Y:S02]  /*20c0*/  F2FP.SATFINITE.E4M3.F32.PACK_AB_MERGE_C R39, R49, R48, R50 ;  /* 0x000000303127723e */ /* 0x000fe40004807032 */
[----:B------:R-:W-:-:S02]  /*20d0*/  F2FP.SATFINITE.E4M3.F32.PACK_AB_MERGE_C R52, R53, R52, R54 ;  /* 0x000000343534723e */ /* 0x000fc40004807036 */
[----:B------:R-:W-:Y:S01]  /*20e0*/  F2FP.SATFINITE.E4M3.F32.PACK_AB_MERGE_C R53, R57, R56, R58 ;  /* 0x000000383935723e */ /* 0x000fe2000480703a */
[----:B------:R1:W-:Y:S01]  /*20f0*/  STS.128 [R3+UR8], R36 ;  /* 0x0000002403007988 */ /* 0x0003e20008000c08 */
[----:B------:R-:W-:Y:S02]  /*2100*/  F2FP.SATFINITE.E4M3.F32.PACK_AB_MERGE_C R54, R61, R60, R62 ;  /* 0x0000003c3d36723e */ /* 0x000fe4000480703e */
[----:B------:R-:W-:Y:S02]  /*2110*/  F2FP.SATFINITE.E4M3.F32.PACK_AB_MERGE_C R55, R65, R64, R66 ;  /* 0x000000404137723e */ /* 0x000fe40004807042 */
[----:B------:R-:W-:-:S05]  /*2120*/  LOP3.LUT R8, R0, 0x30, RZ, 0x3c, !PT ;  /* 0x0000003000087812 */ /* 0x000fca00078e3cff */
[----:B------:R1:W-:Y:S01]  /*2130*/  STS.128 [R8+UR8], R52 ;  /* 0x0000003408007988 */ /* 0x0003e20008000c08 */
[----:B------:R2:W-:Y:S06]  /*2140*/  MEMBAR.ALL.CTA ;  /* 0x0000000000007992 */ /* 0x0005ec0000008000 */
[----:B--2---:R-:W2:Y:S02]  /*2150*/  FENCE.VIEW.ASYNC.S ;  /* 0x00000000000073c6 */ /* 0x004ea40000000000 */
[----:B--2---:R-:W-:Y:S06]  /*2160*/  BAR.SYNC.DEFER_BLOCKING 0x0 ;  /* 0x0000000000007b1d */ /* 0x004fec0000010000 */
[----:B------:R1:W-:Y:S01]  /*2170*/  @UP1 UTMASTG.2D [UR8], [UR4] ;  /* 0x00000008040013b5 */ /* 0x0003e20008008000 */
[----:B------:R0:W-:Y:S01]  /*2180*/  UTMACMDFLUSH ;  /* 0x00000000000079b7 */ /* 0x0001e20000000000 */
[----:B------:R-:W-:-:S04]  /*2190*/  DEPBAR.LE SB0, 0x0 ;  /* 0x000080000000791a */ /* 0x000fc80000000000 */
[----:B------:R-:W-:Y:S08]  /*21a0*/  BAR.SYNC.DEFER_BLOCKING 0x0 ;  /* 0x0000000000007b1d */ /* 0x000ff00000010000 */
[----:B------:R-:W-:Y:S06]  /*21b0*/  BAR.SYNC.DEFER_BLOCKING 0x0 ;  /* 0x0000000000007b1d */ /* 0x000fec0000010000 */
[----:B-1----:R-:W-:Y:S05]  /*21c0*/  @P2 BRA `(.L_x_63) ;  /* 0x0000000000a02947 */ /* 0x002fea0003800000 */
[----:B------:R-:W1:Y:S01]  /*21d0*/  S2UR UR5, SR_CgaCtaId ;  /* 0x00000000000579c3 */ /* 0x000e620000008800 */
[----:B------:R-:W-:Y:S01]  /*21e0*/  NOP ;  /* 0x0000000000007918 */ /* 0x000fe20000000000 */
[----:B------:R-:W-:Y:S01]  /*21f0*/  UMOV UR4, 0x50 ;  /* 0x0000005000047882 */ /* 0x000fe20000000000 */
[----:B------:R-:W-:Y:S02]  /*2200*/  IMAD.U32 R0, RZ, RZ, UR25 ;  /* 0x00000019ff007e24 */ /* 0x000fe4000f8e00ff */
[----:B------:R-:W-:Y:S02]  /*2210*/  IMAD.MOV.U32 R3, RZ, RZ, 0x3 ;  /* 0x00000003ff037424 */ /* 0x000fe400078e00ff */
[----:B------:R-:W-:Y:S01]  /*2220*/  IMAD.MOV.U32 R7, RZ, RZ, 0x1 ;  /* 0x00000001ff077424 */ /* 0x000fe200078e00ff */
[----:B------:R-:W-:-:S04]  /*2230*/  LOP3.LUT R0, R0, 0xffff, RZ, 0xc0, !PT ;  /* 0x0000ffff00007812 */ /* 0x000fc800078ec0ff */
[----:B------:R-:W-:-:S05]  /*2240*/  SHF.R.U32.HI R0, RZ, 0x5, R0 ;  /* 0x00000005ff007819 */ /* 0x000fca0000011600 */
[----:B------:R-:W-:Y:S01]  /*2250*/  VIADD R2, R0, 0x10 ;  /* 0x0000001000027836 */ /* 0x000fe20000000000 */
[----:B------:R-:W-:Y:S01]  /*2260*/  SHF.L.U32 R0, R3, R0, RZ ;  /* 0x0000000003007219 */ /* 0x000fe200000006ff */
[----:B-1----:R-:W-:-:S03]  /*2270*/  ULEA UR6, UR5, UR4, 0x18 ;  /* 0x0000000405067291 */ /* 0x002fc6000f8ec0ff */
[----:B------:R-:W-:-:S04]  /*2280*/  SHF.L.U32 R3, R7, R2, RZ ;  /* 0x0000000207037219 */ /* 0x000fc800000006ff */
[----:B------:R-:W-:Y:S02]  /*2290*/  LOP3.LUT R0, R3, R0, RZ, 0xfc, !PT ;  /* 0x0000000003007212 */ /* 0x000fe400078efcff */
[----:B------:R-:W1:Y:S02]  /*22a0*/  LDS R5, [UR6] ;  /* 0x00000006ff057984 */ /* 0x000e640008000800 */
[C---:B------:R-:W-:Y:S02]  /*22b0*/  LOP3.LUT R2, R0.reuse, 0xffff, RZ, 0xc0, !PT ;  /* 0x0000ffff00027812 */ /* 0x040fe400078ec0ff */
[----:B-1----:R-:W-:-:S04]  /*22c0*/  LOP3.LUT R3, R0, 0xffff, R5, 0x80, !PT ;  /* 0x0000ffff00037812 */ /* 0x002fc800078e8005 */
[----:B------:R-:W-:-:S13]  /*22d0*/  ISETP.NE.AND P0, PT, R3, R2, PT ;  /* 0x000000020300720c */ /* 0x000fda0003f05270 */
[----:B------:R-:W-:Y:S05]  /*22e0*/  @P0 BRA `(.L_x_64) ;  /* 0x0000000000500947 */ /* 0x000fea0003800000 */
[----:B------:R-:W-:Y:S02]  /*22f0*/  SHF.R.U32.HI R5, RZ, 0x10, R5 ;  /* 0x00000010ff057819 */ /* 0x000fe40000011605 */
[----:B------:R-:W-:-:S04]  /*2300*/  SHF.R.U32.HI R2, RZ, 0x10, R0 ;  /* 0x00000010ff027819 */ /* 0x000fc80000011600 */
[----:B------:R-:W-:-:S04]  /*2310*/  LOP3.LUT R5, R5, R2, RZ, 0xc0, !PT ;  /* 0x0000000205057212 */ /* 0x000fc800078ec0ff */
[----:B------:R-:W-:-:S13]  /*2320*/  ISETP.NE.AND P0, PT, R5, R2, PT ;  /* 0x000000020500720c */ /* 0x000fda0003f05270 */
[----:B------:R-:W-:Y:S05]  /*2330*/  @P0 BRA `(.L_x_65) ;  /* 0x0000000000300947 */ /* 0x000fea0003800000 */
[----:B------:R-:W-:Y:S01]  /*2340*/  R2UR UR4, R0 ;  /* 0x00000000000472ca */ /* 0x000fe200000e0000 */
[----:B------:R-:W-:Y:S01]  /*2350*/  VOTEU.ANY UR5, UPT, PT ;  /* 0x0000000000057886 */ /* 0x000fe200038e0100 */
[----:B------:R-:W1:Y:S01]  /*2360*/  S2R R0, SR_LANEID ;  /* 0x0000000000007919 */ /* 0x000e620000000000 */
[----:B------:R-:W-:-:S10]  /*2370*/  UFLO.U32 UR5, UR5 ;  /* 0x00000005000572bd */ /* 0x000fd400080e0000 */
[----:B------:R-:W-:-:S06]  /*2380*/  ULOP3.LUT UR4, URZ, UR4, URZ, 0x33, !UPT ;  /* 0x00000004ff047292 */ /* 0x000fcc000f8e33ff */
[----:B------:R-:W-:-:S04]  /*2390*/  IMAD.U32 R2, RZ, RZ, UR4 ;  /* 0x00000004ff027e24 */ /* 0x000fc8000f8e00ff */
[----:B------:R-:W2:Y:S02]  /*23a0*/  REDUX UR7, R2 ;  /* 0x00000000020773c4 */ /* 0x000ea40000000000 */
[----:B------:R3:W-:Y:S01]  /*23b0*/  UTCATOMSWS.AND URZ, UR4 ;  /* 0x0000000400ff79e3 */ /* 0x0007e20008000000 */
[----:B-1----:R-:W-:Y:S01]  /*23c0*/  ISETP.EQ.U32.AND P0, PT, R0, UR5, PT ;  /* 0x0000000500007c0c */ /* 0x002fe2000bf02070 */
[----:B--2---:R-:W-:-:S12]  /*23d0*/  IMAD.U32 R0, RZ, RZ, UR7 ;  /* 0x00000007ff007e24 */ /* 0x004fd8000f8e00ff */
[----:B------:R3:W-:Y:S01]  /*23e0*/  @P0 ATOMS.AND RZ, [UR6], R0 ;  /* 0x00000000ffff098c */ /* 0x0007e2000a800006 */
[----:B------:R-:W-:Y:S05]  /*23f0*/  BRA `(.L_x_63) ;  /* 0x0000000000147947 */ /* 0x000fea0003800000 */
.L_x_65:
[----:B------:R-:W-:-:S07]  /*2400*/  MOV R2, 0x2420 ;  /* 0x0000242000027802 */ /* 0x000fce0000000f00 */
[----:B------:R-:W-:Y:S05]  /*2410*/  CALL.REL.NOINC `($__internal_0_$__cuda_sm10x_tcgen05_guardrail_trap_col_being_dealloced_not_returned_by_alloc) ;  /* 0x0000000000447944 */ /* 0x000fea0003c00000 */
[----:B------:R-:W-:Y:S05]  /*2420*/  BRA `(.L_x_63) ;  /* 0x0000000000087947 */ /* 0x000fea0003800000 */
.L_x_64:
[----:B------:R-:W-:-:S07]  /*2430*/  MOV R2, 0x2450 ;  /* 0x0000245000027802 */ /* 0x000fce0000000f00 */
[----:B------:R-:W-:Y:S05]  /*2440*/  CALL.REL.NOINC `($__internal_2_$__cuda_sm10x_tcgen05_guardrail_trap_unallocated_columns_being_dealloced) ;  /* 0x0000000000507944 */ /* 0x000fea0003c00000 */
.L_x_63:
[----:B------:R-:W-:Y:S01]  /*2450*/  NOP ;  /* 0x0000000000007918 */ /* 0x000fe20000000000 */
[----:B---3--:R-:W-:Y:S05]  /*2460*/  EXIT ;  /* 0x000000000000794d */ /* 0x008fea0003800000 */
.L_x_54:
[----:B------:R-:W1:Y:S02]  /*2470*/  SYNCS.PHASECHK.TRANS64.TRYWAIT P0, [UR8+0x1800], RZ ;  /* 0x001800ffff0075a7 */ /* 0x000e640008001108 */
[----:B-1----:R-:W-:Y:S05]  /*2480*/  @!P0 BRA `(.L_x_54) ;  /* 0xfffffffc00f88947 */ /* 0x002fea000383ffff */
[----:B------:R-:W-:Y:S05]  /*2490*/  BRA `(.L_x_66) ;  /* 0xfffffff400287947 */ /* 0x000fea000383ffff */
.L_x_56:
[----:B------:R-:W1:Y:S02]  /*24a0*/  SYNCS.PHASECHK.TRANS64.TRYWAIT P1, [UR8+0x1810], RZ ;  /* 0x001810ffff0075a7 */ /* 0x000e640008021108 */
[----:B-1----:R-:W-:Y:S05]  /*24b0*/  @!P1 BRA `(.L_x_56) ;  /* 0xfffffffc00f89947 */ /* 0x002fea000383ffff */
[----:B------:R-:W-:Y:S05]  /*24c0*/  BRA `(.L_x_67) ;  /* 0xfffffff400607947 */ /* 0x000fea000383ffff */
.L_x_57:
[----:B------:R-:W2:Y:S02]  /*24d0*/  SYNCS.PHASECHK.TRANS64.TRYWAIT P0, [UR8+0x1800], R3 ;  /* 0x00180003ff0075a7 */ /* 0x000ea40008001108 */
[----:B--2---:R-:W-:Y:S05]  /*24e0*/  @!P0 BRA `(.L_x_57) ;  /* 0xfffffffc00f88947 */ /* 0x004fea000383ffff */
[----:B------:R-:W-:Y:S05]  /*24f0*/  BRA `(.L_x_68) ;  /* 0xfffffff400cc7947 */ /* 0x000fea000383ffff */
.L_x_59:
[----:B------:R-:W4:Y:S02]  /*2500*/  SYNCS.PHASECHK.TRANS64.TRYWAIT P0, [UR8+0x1810], R3 ;  /* 0x00181003ff0075a7 */ /* 0x000f240008001108 */
[----:B----4-:R-:W-:Y:S05]  /*2510*/  @!P0 BRA `(.L_x_59) ;  /* 0xfffffffc00f88947 */ /* 0x010fea000383ffff */
[----:B------:R-:W-:Y:S05]  /*2520*/  BRA `(.L_x_69) ;  /* 0xfffffff400f87947 */ /* 0x000fea000383ffff */
        .weak           $__internal_0_$__cuda_sm10x_tcgen05_guardrail_trap_col_being_dealloced_not_returned_by_alloc
        .type           $__internal_0_$__cuda_sm10x_tcgen05_guardrail_trap_col_being_dealloced_not_returned_by_alloc,@function
        .size           $__internal_0_$__cuda_sm10x_tcgen05_guardrail_trap_col_being_dealloced_not_returned_by_alloc,($__internal_1_$__cuda_sm10x_tcgen05_guardrail_trap_phase_invalid_during_alloc - $__internal_0_$__cuda_sm10x_tcgen05_guardrail_trap_col_being_dealloced_not_returned_by_alloc)
$__internal_0_$__cuda_sm10x_tcgen05_guardrail_trap_col_being_dealloced_not_returned_by_alloc:
[----:B------:R-:W-:Y:S05]  /*2530*/  BPT.TRAP 0x1 ;  /* 0x000000040000795c */ /* 0x000fea0000300000 */
[----:B------:R-:W-:-:S04]  /*2540*/  IMAD.MOV.U32 R3, RZ, RZ, 0x0 ;  /* 0x00000000ff037424 */ /* 0x000fc800078e00ff */
[----:B------:R-:W-:Y:S05]  /*2550*/  RET.REL.NODEC R2 `(gluon_tcgen05) ;  /* 0xffffffd802a87950 */ /* 0x000fea0003c3ffff */
        .weak           $__internal_1_$__cuda_sm10x_tcgen05_guardrail_trap_phase_invalid_during_alloc
        .type           $__internal_1_$__cuda_sm10x_tcgen05_guardrail_trap_phase_invalid_during_alloc,@function
        .size           $__internal_1_$__cuda_sm10x_tcgen05_guardrail_trap_phase_invalid_during_alloc,($__internal_2_$__cuda_sm10x_tcgen05_guardrail_trap_unallocated_columns_being_dealloced - $__internal_1_$__cuda_sm10x_tcgen05_guardrail_trap_phase_invalid_during_alloc)
$__internal_1_$__cuda_sm10x_tcgen05_guardrail_trap_phase_invalid_during_alloc:
[----:B------:R-:W-:Y:S05]  /*2560*/  BPT.TRAP 0x1 ;  /* 0x000000040000795c */ /* 0x000fea0000300000 */
[----:B------:R-:W-:-:S04]  /*2570*/  IMAD.MOV.U32 R3, RZ, RZ, 0x0 ;  /* 0x00000000ff037424 */ /* 0x000fc800078e00ff */
[----:B------:R-:W-:Y:S05]  /*2580*/  RET.REL.NODEC R2 `(gluon_tcgen05) ;  /* 0xffffffd8029c7950 */ /* 0x000fea0003c3ffff */
        .weak           $__internal_2_$__cuda_sm10x_tcgen05_guardrail_trap_unallocated_columns_being_dealloced
        .type           $__internal_2_$__cuda_sm10x_tcgen05_guardrail_trap_unallocated_columns_being_dealloced,@function
        .size           $__internal_2_$__cuda_sm10x_tcgen05_guardrail_trap_unallocated_columns_being_dealloced,(.L_x_73 - $__internal_2_$__cuda_sm10x_tcgen05_guardrail_trap_unallocated_columns_being_dealloced)
$__internal_2_$__cuda_sm10x_tcgen05_guardrail_trap_unallocated_columns_being_dealloced:
[----:B------:R-:W-:Y:S05]  /*2590*/  BPT.TRAP 0x1 ;  /* 0x000000040000795c */ /* 0x000fea0000300000 */
[----:B------:R-:W-:-:S04]  /*25a0*/  IMAD.MOV.U32 R3, RZ, RZ, 0x0 ;  /* 0x00000000ff037424 */ /* 0x000fc800078e00ff */
[----:B------:R-:W-:Y:S05]  /*25b0*/  RET.REL.NODEC R2 `(gluon_tcgen05) ;  /* 0xffffffd802907950 */ /* 0x000fea0003c3ffff */
.L_x_70:
[----:B------:R-:W-:-:S00]  /*25c0*/  BRA `(.L_x_70) ;  /* 0xfffffffc00fc7947 */ /* 0x000fc0000383ffff */
[----:B------:R-:W-:-:S00]  /*25d0*/  NOP ;  /* 0x0000000000007918 */ /* 0x000fc00000000000 */
        /* <DEDUP_REMOVED lines=10> */
.L_x_73:


//--------------------- .nv.shared.gluon_tcgen05  --------------------------
	.section	.nv.shared.gluon_tcgen05,"aw",@nobits
	.sectionflags	@""
	.align	16
	.zero		1024


//--------------------- .nv.shared.reserved.0     --------------------------
	.section	.nv.shared.reserved.0,"aw",@nobits
	.align	8
	.weak		__nv_reservedSMEM_offset_0_alias
	.size		__nv_reservedSMEM_offset_0_alias, 0, 64
	.other		__nv_reservedSMEM_offset_0_alias,@"STO_CUDA_RESERVED_SHARED STV_DEFAULT"
__nv_reservedSMEM_offset_0_alias:
	.zero		0
.nv.shared.reserved.0:
	.zero		64
	.weak		__nv_reservedSMEM_allocation_phase
	.type		__nv_reservedSMEM_allocation_phase,@object
	.size		__nv_reservedSMEM_allocation_phase,(.L_0 - __nv_reservedSMEM_allocation_phase)
__nv_reservedSMEM_allocation_phase:
	.zero		1
.L_0:
	.zero		7
	.weak		__nv_reservedSMEM_devtool_atexit_pc
	.type		__nv_reservedSMEM_devtool_atexit_pc,@object
	.size		__nv_reservedSMEM_devtool_atexit_pc,(__nv_reservedSMEM_allocation_mask - __nv_reservedSMEM_devtool_atexit_pc)
__nv_reservedSMEM_devtool_atexit_pc:
	.zero		8
	.weak		__nv_reservedSMEM_allocation_mask
	.type		__nv_reservedSMEM_allocation_mask,@object
	.size		__nv_reservedSMEM_allocation_mask,(.L_2 - __nv_reservedSMEM_allocation_mask)
__nv_reservedSMEM_allocation_mask:
	.zero		4
.L_2:


//--------------------- .nv.constant0.gluon_tcgen05 --------------------------
	.section	.nv.constant0.gluon_tcgen05,"a",@progbits
	.sectionflags	@""
	.align	4
.nv.constant0.gluon_tcgen05:
	.zero		976


//--------------------- SYMBOLS --------------------------

	.type		.nv.reservedSmem.offset0,@object
	.size		.nv.reservedSmem.offset0,0x4
	.type		.nv.reservedSmem.cap,@object
	.size		.nv.reservedSmem.cap,0x4
